	.target	sm_90a

	.elftype	@"ET_EXEC"


//--------------------- .note.nv.tkinfo           --------------------------
	.section	.note.nv.tkinfo,"",@"SHT_NOTE"
	.sectionflags	@"SHF_NOTE_NV_TKINFO"
	.tkinfo
        /*0018*/ 	.word	0x00000002
        /*0030*/ 	.string	""
        /*0030*/ 	.string	"ptxas"
        /*0030*/ 	.string	"Cuda compilation tools, release 13.0, V13.0.88"
        /*0030*/ 	.string	"Build cuda_13.0.r13.0/compiler.36424714_0"
        /*0030*/ 	.string	"-arch sm_90a -m 64 "



//--------------------- .note.nv.cuinfo           --------------------------
	.section	.note.nv.cuinfo,"",@"SHT_NOTE"
	.sectionflags	@"SHF_NOTE_NV_CUINFO"
        /*0018*/ 	.short	0x0002
        /*001a*/ 	.short	0x005a
        /*001c*/ 	.short	0x0082
	.zero		2


//--------------------- .nv.info                  --------------------------
	.section	.nv.info,"",@"SHT_CUDA_INFO"
	.align	4


	//----- nvinfo : EIATTR_REGCOUNT
	.align		4
        /*0000*/ 	.byte	0x04, 0x2f
        /*0002*/ 	.short	(.L_15 - .L_14)
	.align		4
.L_14:
        /*0004*/ 	.word	index@(_ZN7cutlass13device_kernelINS_4gemm6kernel13GemmUniversalIN4cute5tupleIJiiiiEEENS1_10collective13CollectiveMmaINS1_34MainloopSm90TmaGmmaWarpSpecializedILi4ENS5_IJNS4_1CILi2EEENSA_ILi1EEESC_EEENS1_32KernelTmaWarpSpecializedPingpongEEENS5_IJNSA_ILi64EEESG_NSA_ILi128EEEEEEaNS5_IJlSC_lEEEaSJ_NS4_8TiledMMAINS4_8MMA_AtomIJNS4_4SM904GMMA26MMA_64x64x32_S32S8S8_SS_TNEEEENS4_6LayoutINS5_IJSC_SC_SC_EEENS5_IJNSA_ILi0EEESS_SS_EEEEENS5_IJNS4_10UnderscoreESV_SV_EEEEENS4_13SM90_TMA_LOADENS4_14ComposedLayoutINS4_7SwizzleILi3ELi4ELi3EEENS4_18smem_ptr_flag_bitsILi8EEENSQ_INS5_IJNSA_ILi8EEESH_EEENS5_IJSH_SC_EEEEEEEvNS4_8identityENS4_23SM90_TMA_LOAD_MULTICASTES18_vS19_EENS_8epilogue10collective6detail29Sm90TmaWarpSpecializedAdapterINS1D_15DefaultEpilogueIaSJ_SJ_NS1C_6thread17LinearCombinationIaLi1EiiLNS1H_9ScaleType4KindE0ELNS_15FloatRoundStyleE2EaEENS1_15EpilogueDefaultEEEEEvvEEEEvNT_6ParamsE)
        /*0008*/ 	.word	0x000000a8


	//----- nvinfo : EIATTR_FRAME_SIZE
	.align		4
.L_15:
        /*000c*/ 	.byte	0x04, 0x11
        /*000e*/ 	.short	(.L_17 - .L_16)
	.align		4
.L_16:
        /*0010*/ 	.word	index@(_ZN7cutlass13device_kernelINS_4gemm6kernel13GemmUniversalIN4cute5tupleIJiiiiEEENS1_10collective13CollectiveMmaINS1_34MainloopSm90TmaGmmaWarpSpecializedILi4ENS5_IJNS4_1CILi2EEENSA_ILi1EEESC_EEENS1_32KernelTmaWarpSpecializedPingpongEEENS5_IJNSA_ILi64EEESG_NSA_ILi128EEEEEEaNS5_IJlSC_lEEEaSJ_NS4_8TiledMMAINS4_8MMA_AtomIJNS4_4SM904GMMA26MMA_64x64x32_S32S8S8_SS_TNEEEENS4_6LayoutINS5_IJSC_SC_SC_EEENS5_IJNSA_ILi0EEESS_SS_EEEEENS5_IJNS4_10UnderscoreESV_SV_EEEEENS4_13SM90_TMA_LOADENS4_14ComposedLayoutINS4_7SwizzleILi3ELi4ELi3EEENS4_18smem_ptr_flag_bitsILi8EEENSQ_INS5_IJNSA_ILi8EEESH_EEENS5_IJSH_SC_EEEEEEEvNS4_8identityENS4_23SM90_TMA_LOAD_MULTICASTES18_vS19_EENS_8epilogue10collective6detail29Sm90TmaWarpSpecializedAdapterINS1D_15DefaultEpilogueIaSJ_SJ_NS1C_6thread17LinearCombinationIaLi1EiiLNS1H_9ScaleType4KindE0ELNS_15FloatRoundStyleE2EaEENS1_15EpilogueDefaultEEEEEvvEEEEvNT_6ParamsE)
        /*0014*/ 	.word	0x00000000


	//----- nvinfo : EIATTR_MIN_STACK_SIZE
	.align		4
.L_17:
        /*0018*/ 	.byte	0x04, 0x12
        /*001a*/ 	.short	(.L_19 - .L_18)
	.align		4
.L_18:
        /*001c*/ 	.word	index@(_ZN7cutlass13device_kernelINS_4gemm6kernel13GemmUniversalIN4cute5tupleIJiiiiEEENS1_10collective13CollectiveMmaINS1_34MainloopSm90TmaGmmaWarpSpecializedILi4ENS5_IJNS4_1CILi2EEENSA_ILi1EEESC_EEENS1_32KernelTmaWarpSpecializedPingpongEEENS5_IJNSA_ILi64EEESG_NSA_ILi128EEEEEEaNS5_IJlSC_lEEEaSJ_NS4_8TiledMMAINS4_8MMA_AtomIJNS4_4SM904GMMA26MMA_64x64x32_S32S8S8_SS_TNEEEENS4_6LayoutINS5_IJSC_SC_SC_EEENS5_IJNSA_ILi0EEESS_SS_EEEEENS5_IJNS4_10UnderscoreESV_SV_EEEEENS4_13SM90_TMA_LOADENS4_14ComposedLayoutINS4_7SwizzleILi3ELi4ELi3EEENS4_18smem_ptr_flag_bitsILi8EEENSQ_INS5_IJNSA_ILi8EEESH_EEENS5_IJSH_SC_EEEEEEEvNS4_8identityENS4_23SM90_TMA_LOAD_MULTICASTES18_vS19_EENS_8epilogue10collective6detail29Sm90TmaWarpSpecializedAdapterINS1D_15DefaultEpilogueIaSJ_SJ_NS1C_6thread17LinearCombinationIaLi1EiiLNS1H_9ScaleType4KindE0ELNS_15FloatRoundStyleE2EaEENS1_15EpilogueDefaultEEEEEvvEEEEvNT_6ParamsE)
        /*0020*/ 	.word	0x00000000
.L_19:


//--------------------- .nv.compat                --------------------------
	.section	.nv.compat,"",@"SHT_CUDA_COMPAT_INFO"
	.align	4
        /*0000*/ 	.byte	0x02, 0x09, 0x01, 0x00, 0x02, 0x02, 0x04, 0x00, 0x02, 0x05, 0x05, 0x00, 0x03, 0x07, 0x01, 0x01
        /*0010*/ 	.byte	0x02, 0x03, 0x01, 0x00, 0x02, 0x06, 0x01, 0x00, 0x04, 0x0b, 0x08, 0x00, 0x00, 0x00, 0x00, 0x00
        /*0020*/ 	.byte	0x00, 0x00, 0x00, 0x00


//--------------------- .nv.info._ZN7cutlass13device_kernelINS_4gemm6kernel13GemmUniversalIN4cute5tupleIJiiiiEEENS1_10collective13CollectiveMmaINS1_34MainloopSm90TmaGmmaWarpSpecializedILi4ENS5_IJNS4_1CILi2EEENSA_ILi1EEESC_EEENS1_32KernelTmaWarpSpecializedPingpongEEENS5_IJNSA_ILi64EEESG_NSA_ILi128EEEEEEaNS5_IJlSC_lEEEaSJ_NS4_8TiledMMAINS4_8MMA_AtomIJNS4_4SM904GMMA26MMA_64x64x32_S32S8S8_SS_TNEEEENS4_6LayoutINS5_IJSC_SC_SC_EEENS5_IJNSA_ILi0EEESS_SS_EEEEENS5_IJNS4_10UnderscoreESV_SV_EEEEENS4_13SM90_TMA_LOADENS4_14ComposedLayoutINS4_7SwizzleILi3ELi4ELi3EEENS4_18smem_ptr_flag_bitsILi8EEENSQ_INS5_IJNSA_ILi8EEESH_EEENS5_IJSH_SC_EEEEEEEvNS4_8identityENS4_23SM90_TMA_LOAD_MULTICASTES18_vS19_EENS_8epilogue10collective6detail29Sm90TmaWarpSpecializedAdapterINS1D_15DefaultEpilogueIaSJ_SJ_NS1C_6thread17LinearCombinationIaLi1EiiLNS1H_9ScaleType4KindE0ELNS_15FloatRoundStyleE2EaEENS1_15EpilogueDefaultEEEEEvvEEEEvNT_6ParamsE --------------------------
	.section	.nv.info._ZN7cutlass13device_kernelINS_4gemm6kernel13GemmUniversalIN4cute5tupleIJiiiiEEENS1_10collective13CollectiveMmaINS1_34MainloopSm90TmaGmmaWarpSpecializedILi4ENS5_IJNS4_1CILi2EEENSA_ILi1EEESC_EEENS1_32KernelTmaWarpSpecializedPingpongEEENS5_IJNSA_ILi64EEESG_NSA_ILi128EEEEEEaNS5_IJlSC_lEEEaSJ_NS4_8TiledMMAINS4_8MMA_AtomIJNS4_4SM904GMMA26MMA_64x64x32_S32S8S8_SS_TNEEEENS4_6LayoutINS5_IJSC_SC_SC_EEENS5_IJNSA_ILi0EEESS_SS_EEEEENS5_IJNS4_10UnderscoreESV_SV_EEEEENS4_13SM90_TMA_LOADENS4_14ComposedLayoutINS4_7SwizzleILi3ELi4ELi3EEENS4_18smem_ptr_flag_bitsILi8EEENSQ_INS5_IJNSA_ILi8EEESH_EEENS5_IJSH_SC_EEEEEEEvNS4_8identityENS4_23SM90_TMA_LOAD_MULTICASTES18_vS19_EENS_8epilogue10collective6detail29Sm90TmaWarpSpecializedAdapterINS1D_15DefaultEpilogueIaSJ_SJ_NS1C_6thread17LinearCombinationIaLi1EiiLNS1H_9ScaleType4KindE0ELNS_15FloatRoundStyleE2EaEENS1_15EpilogueDefaultEEEEEvvEEEEvNT_6ParamsE,"",@"SHT_CUDA_INFO"
	.sectionflags	@""
	.align	4


	//----- nvinfo : EIATTR_CUDA_API_VERSION
	.align		4
        /*0000*/ 	.byte	0x04, 0x37
        /*0002*/ 	.short	(.L_21 - .L_20)
.L_20:
        /*0004*/ 	.word	0x00000082


	//----- nvinfo : EIATTR_KPARAM_INFO
	.align		4
.L_21:
        /*0008*/ 	.byte	0x04, 0x17
        /*000a*/ 	.short	(.L_23 - .L_22)
.L_22:
        /*000c*/ 	.word	0x00000000
        /*0010*/ 	.short	0x0000
        /*0012*/ 	.short	0x0070
        /*0014*/ 	.byte	0x00, 0xf0, 0x01, 0x10


	//----- nvinfo : EIATTR_SPARSE_MMA_MASK
	.align		4
.L_23:
        /*0018*/ 	.byte	0x03, 0x50
        /*001a*/ 	.short	0x0000


	//----- nvinfo : EIATTR_MAXREG_COUNT
	.align		4
        /*001c*/ 	.byte	0x03, 0x1b
        /*001e*/ 	.short	0x00a8


	//----- nvinfo : EIATTR_NUM_BARRIERS
	.align		4
        /*0020*/ 	.byte	0x02, 0x4c
        /*0022*/ 	.byte	0x01
	.zero		1


	//----- nvinfo : EIATTR_EXTERNS
	.align		4
        /*0024*/ 	.byte	0x04, 0x0f
        /*0026*/ 	.short	(.L_25 - .L_24)


	//   ....[0]....
	.align		4
.L_24:
        /*0028*/ 	.word	index@(__assertfail)


	//----- nvinfo : EIATTR_MERCURY_ISA_VERSION
	.align		4
.L_25:
        /*002c*/ 	.byte	0x03, 0x5f
        /*002e*/ 	.short	0x0101


	//----- nvinfo : EIATTR_INT_WARP_WIDE_INSTR_OFFSETS
	.align		4
        /*0030*/ 	.byte	0x04, 0x31
        /*0032*/ 	.short	(.L_27 - .L_26)


	//   ....[0]....
.L_26:
        /*0034*/ 	.word	0x000005d0


	//   ....[1]....
        /*0038*/ 	.word	0x00000610


	//   ....[2]....
        /*003c*/ 	.word	0x000006a0


	//   ....[3]....
        /*0040*/ 	.word	0x000006b0


	//   ....[4]....
        /*0044*/ 	.word	0x000006d0


	//   ....[5]....
        /*0048*/ 	.word	0x000006f0


	//   ....[6]....
        /*004c*/ 	.word	0x000007e0


	//   ....[7]....
        /*0050*/ 	.word	0x00000800


	//   ....[8]....
        /*0054*/ 	.word	0x00002150


	//----- nvinfo : EIATTR_COOP_GROUP_MASK_REGIDS
	.align		4
.L_27:
        /*0058*/ 	.byte	0x04, 0x29
        /*005a*/ 	.short	(.L_29 - .L_28)


	//   ....[0]....
.L_28:
        /*005c*/ 	.word	0xffffffff


	//   ....[1]....
        /*0060*/ 	.word	0xffffffff


	//   ....[2]....
        /*0064*/ 	.word	0xffffffff


	//   ....[3]....
        /*0068*/ 	.word	0xffffffff


	//   ....[4]....
        /*006c*/ 	.word	0xffffffff


	//   ....[5]....
        /*0070*/ 	.word	0xffffffff


	//   ....[6]....
        /*0074*/ 	.word	0xffffffff


	//----- nvinfo : EIATTR_COOP_GROUP_INSTR_OFFSETS
	.align		4
.L_29:
        /*0078*/ 	.byte	0x04, 0x28
        /*007a*/ 	.short	(.L_31 - .L_30)


	//   ....[0]....
.L_30:
        /*007c*/ 	.word	0x00000060


	//   ....[1]....
        /*0080*/ 	.word	0x00000080


	//   ....[2]....
        /*0084*/ 	.word	0x00000180


	//   ....[3]....
        /*0088*/ 	.word	0x000003b0


	//   ....[4]....
        /*008c*/ 	.word	0x00000400


	//   ....[5]....
        /*0090*/ 	.word	0x000004f0


	//   ....[6]....
        /*0094*/ 	.word	0x00000980


	//----- nvinfo : EIATTR_REG_RECONFIG
	.align		4
.L_31:
        /*0098*/ 	.byte	0x01, 0x54
	.zero		2


	//----- nvinfo : EIATTR_SYSCALL_OFFSETS
	.align		4
        /*009c*/ 	.byte	0x04, 0x46
        /*009e*/ 	.short	(.L_33 - .L_32)


	//   ....[0]....
.L_32:
        /*00a0*/ 	.word	0x00001950


	//----- nvinfo : EIATTR_MBARRIER_INSTR_OFFSETS
	.align		4
.L_33:
        /*00a4*/ 	.byte	0x04, 0x39
        /*00a6*/ 	.short	(.L_35 - .L_34)


	//   ....[0]....
.L_34:
        /*00a8*/ 	.word	0x00000300
        /*00ac*/ 	.word	0x000000ff
        /*00b0*/ 	.word	0x00000000
        /*00b4*/ 	.short	0x0100
        /*00b6*/ 	.byte	0x07
	.zero		1


	//   ....[1]....
        /*00b8*/ 	.word	0x00000310
        /*00bc*/ 	.word	0x000000ff
        /*00c0*/ 	.word	0x00000020
        /*00c4*/ 	.short	0x0100
        /*00c6*/ 	.byte	0x07
	.zero		1


	//   ....[2]....
        /*00c8*/ 	.word	0x00000320
        /*00cc*/ 	.word	0x000000ff
        /*00d0*/ 	.word	0x00000008
        /*00d4*/ 	.short	0x0100
        /*00d6*/ 	.byte	0x07
	.zero		1


	//   ....[3]....
        /*00d8*/ 	.word	0x00000330
        /*00dc*/ 	.word	0x000000ff
        /*00e0*/ 	.word	0x00000028
        /*00e4*/ 	.short	0x0100
        /*00e6*/ 	.byte	0x07
	.zero		1


	//   ....[4]....
        /*00e8*/ 	.word	0x00000340
        /*00ec*/ 	.word	0x000000ff
        /*00f0*/ 	.word	0x00000010
        /*00f4*/ 	.short	0x0100
        /*00f6*/ 	.byte	0x07
	.zero		1


	//   ....[5]....
        /*00f8*/ 	.word	0x00000350
        /*00fc*/ 	.word	0x000000ff
        /*0100*/ 	.word	0x00000030
        /*0104*/ 	.short	0x0100
        /*0106*/ 	.byte	0x07
	.zero		1


	//   ....[6]....
        /*0108*/ 	.word	0x00000360
        /*010c*/ 	.word	0x000000ff
        /*0110*/ 	.word	0x00000018
        /*0114*/ 	.short	0x0100
        /*0116*/ 	.byte	0x07
	.zero		1


	//   ....[7]....
        /*0118*/ 	.word	0x00000370
        /*011c*/ 	.word	0x000000ff
        /*0120*/ 	.word	0x00000038
        /*0124*/ 	.short	0x0100
        /*0126*/ 	.byte	0x07
	.zero		1


	//   ....[8]....
        /*0128*/ 	.word	0x00000840
        /*012c*/ 	.word	0x000000ff
        /*0130*/ 	.word	0x00000070
        /*0134*/ 	.short	0x0100
        /*0136*/ 	.byte	0x0c
	.zero		1


	//   ....[9]....
        /*0138*/ 	.word	0x00000890
        /*013c*/ 	.word	0x000000ff
        /*0140*/ 	.word	0x00000078
        /*0144*/ 	.short	0x0100
        /*0146*/ 	.byte	0x0c
	.zero		1


	//   ....[10]....
        /*0148*/ 	.word	0x000008c0
        /*014c*/ 	.word	0x000000ff
        /*0150*/ 	.word	0x00000050
        /*0154*/ 	.short	0x0100
        /*0156*/ 	.byte	0x0d
	.zero		1


	//   ....[11]....
        /*0158*/ 	.word	0x00000910
        /*015c*/ 	.word	0x000000ff
        /*0160*/ 	.word	0x00000058
        /*0164*/ 	.short	0x0100
        /*0166*/ 	.byte	0x0d
	.zero		1


	//   ....[12]....
        /*0168*/ 	.word	0x00000920
        /*016c*/ 	.word	0x000000ff
        /*0170*/ 	.word	0x00000060
        /*0174*/ 	.short	0x0100
        /*0176*/ 	.byte	0x0d
	.zero		1


	//   ....[13]....
        /*0178*/ 	.word	0x00000930
        /*017c*/ 	.word	0x000000ff
        /*0180*/ 	.word	0x00000068
        /*0184*/ 	.short	0x0100
        /*0186*/ 	.byte	0x0d
	.zero		1


	//   ....[14]....
        /*0188*/ 	.word	0x00001830
        /*018c*/ 	.word	0x0000003f
        /*0190*/ 	.word	0x00000000
        /*0194*/ 	.short	0x010a
        /*0196*/ 	.byte	0x2b
	.zero		1


	//   ....[15]....
        /*0198*/ 	.word	0x000019f0
        /*019c*/ 	.word	0x00000003
        /*01a0*/ 	.word	0x00000000
        /*01a4*/ 	.short	0x010a
        /*01a6*/ 	.byte	0x3f
	.zero		1


	//   ....[16]....
        /*01a8*/ 	.word	0x00001a30
        /*01ac*/ 	.word	0x00000003
        /*01b0*/ 	.word	0x00000000
        /*01b4*/ 	.short	0x010a
        /*01b6*/ 	.byte	0x3f
	.zero		1


	//   ....[17]....
        /*01b8*/ 	.word	0x00001d30
        /*01bc*/ 	.word	0x000000ff
        /*01c0*/ 	.word	0x00000000
        /*01c4*/ 	.short	0x010a
        /*01c6*/ 	.byte	0x04
	.zero		1


	//   ....[18]....
        /*01c8*/ 	.word	0x00001d70
        /*01cc*/ 	.word	0x000000ff
        /*01d0*/ 	.word	0x00000000
        /*01d4*/ 	.short	0x010a
        /*01d6*/ 	.byte	0x04
	.zero		1


	//   ....[19]....
        /*01d8*/ 	.word	0x00001fe0
        /*01dc*/ 	.word	0x00000005
        /*01e0*/ 	.word	0x00000000
        /*01e4*/ 	.short	0x0101
        /*01e6*/ 	.byte	0x3f
	.zero		1


	//   ....[20]....
        /*01e8*/ 	.word	0x000020e0
        /*01ec*/ 	.word	0x0000003e
        /*01f0*/ 	.word	0x00000000
        /*01f4*/ 	.short	0x0101
        /*01f6*/ 	.byte	0x2c
	.zero		1


	//   ....[21]....
        /*01f8*/ 	.word	0x000021d0
        /*01fc*/ 	.word	0x00000003
        /*0200*/ 	.word	0x00000000
        /*0204*/ 	.short	0x0101
        /*0206*/ 	.byte	0x3f
	.zero		1


	//   ....[22]....
        /*0208*/ 	.word	0x00002290
        /*020c*/ 	.word	0x0000003f
        /*0210*/ 	.word	0x00000010
        /*0214*/ 	.short	0x010a
        /*0216*/ 	.byte	0x2b
	.zero		1


	//   ....[23]....
        /*0218*/ 	.word	0x000040b0
        /*021c*/ 	.word	0x00000040
        /*0220*/ 	.word	0x00000000
        /*0224*/ 	.short	0x0101
        /*0226*/ 	.byte	0x2c
	.zero		1


	//   ....[24]....
        /*0228*/ 	.word	0x00004af0
        /*022c*/ 	.word	0x0000000c
        /*0230*/ 	.word	0x00000020
        /*0234*/ 	.short	0x010a
        /*0236*/ 	.byte	0x3f
	.zero		1


	//   ....[25]....
        /*0238*/ 	.word	0x00004eb0
        /*023c*/ 	.word	0x00000003
        /*0240*/ 	.word	0x00000078
        /*0244*/ 	.short	0x0101
        /*0246*/ 	.byte	0x3f
	.zero		1


	//   ....[26]....
        /*0248*/ 	.word	0x00005640
        /*024c*/ 	.word	0x00000007
        /*0250*/ 	.word	0x00000000
        /*0254*/ 	.short	0x010a
        /*0256*/ 	.byte	0x3f
	.zero		1


	//   ....[27]....
        /*0258*/ 	.word	0x000056c0
        /*025c*/ 	.word	0x00000009
        /*0260*/ 	.word	0x00000000
        /*0264*/ 	.short	0x010a
        /*0266*/ 	.byte	0x3f
	.zero		1


	//   ....[28]....
        /*0268*/ 	.word	0x00005750
        /*026c*/ 	.word	0x00000006
        /*0270*/ 	.word	0x00000000
        /*0274*/ 	.short	0x010a
        /*0276*/ 	.byte	0x3f
	.zero		1


	//   ....[29]....
        /*0278*/ 	.word	0x000057e0
        /*027c*/ 	.word	0x00000003
        /*0280*/ 	.word	0x00000000
        /*0284*/ 	.short	0x010a
        /*0286*/ 	.byte	0x3f
	.zero		1


	//   ....[30]....
        /*0288*/ 	.word	0x00005840
        /*028c*/ 	.word	0x0000003d
        /*0290*/ 	.word	0x00000000
        /*0294*/ 	.short	0x010a
        /*0296*/ 	.byte	0x3f
	.zero		1


	//   ....[31]....
        /*0298*/ 	.word	0x00005890
        /*029c*/ 	.word	0x00000003
        /*02a0*/ 	.word	0x00000000
        /*02a4*/ 	.short	0x010a
        /*02a6*/ 	.byte	0x3f
	.zero		1


	//   ....[32]....
        /*02a8*/ 	.word	0x000058f0
        /*02ac*/ 	.word	0x00000005
        /*02b0*/ 	.word	0x00000000
        /*02b4*/ 	.short	0x010a
        /*02b6*/ 	.byte	0x3f
	.zero		1


	//   ....[33]....
        /*02b8*/ 	.word	0x00005940
        /*02bc*/ 	.word	0x0000003d
        /*02c0*/ 	.word	0x00000010
        /*02c4*/ 	.short	0x010a
        /*02c6*/ 	.byte	0x3f
	.zero		1


	//   ....[34]....
        /*02c8*/ 	.word	0x00005a10
        /*02cc*/ 	.word	0x0000000c
        /*02d0*/ 	.word	0x00000020
        /*02d4*/ 	.short	0x010a
        /*02d6*/ 	.byte	0x3f
	.zero		1


	//   ....[35]....
        /*02d8*/ 	.word	0x00005ae0
        /*02dc*/ 	.word	0x00000007
        /*02e0*/ 	.word	0x00000000
        /*02e4*/ 	.short	0x010a
        /*02e6*/ 	.byte	0x3f
	.zero		1


	//   ....[36]....
        /*02e8*/ 	.word	0x00005b30
        /*02ec*/ 	.word	0x00000009
        /*02f0*/ 	.word	0x00000000
        /*02f4*/ 	.short	0x010a
        /*02f6*/ 	.byte	0x3f
	.zero		1


	//   ....[37]....
        /*02f8*/ 	.word	0x00005b80
        /*02fc*/ 	.word	0x00000006
        /*0300*/ 	.word	0x00000000
        /*0304*/ 	.short	0x010a
        /*0306*/ 	.byte	0x3f
	.zero		1


	//----- nvinfo : EIATTR_NUM_MBARRIERS
	.align		4
.L_35:
        /*0308*/ 	.byte	0x03, 0x38
        /*030a*/ 	.short	0x000e


	//----- nvinfo : EIATTR_EXIT_INSTR_OFFSETS
	.align		4
        /*030c*/ 	.byte	0x04, 0x1c
        /*030e*/ 	.short	(.L_37 - .L_36)


	//   ....[0]....
.L_36:
        /*0310*/ 	.word	0x00001490


	//   ....[1]....
        /*0314*/ 	.word	0x000014f0


	//   ....[2]....
        /*0318*/ 	.word	0x000047c0


	//   ....[3]....
        /*031c*/ 	.word	0x000047f0


	//   ....[4]....
        /*0320*/ 	.word	0x00005830


	//----- nvinfo : EIATTR_MAX_THREADS
	.align		4
.L_37:
        /*0324*/ 	.byte	0x04, 0x05
        /*0326*/ 	.short	(.L_39 - .L_38)
.L_38:
        /*0328*/ 	.word	0x00000180
        /*032c*/ 	.word	0x00000001
        /*0330*/ 	.word	0x00000001


	//----- nvinfo : EIATTR_CRS_STACK_SIZE
	.align		4
.L_39:
        /*0334*/ 	.byte	0x04, 0x1e
        /*0336*/ 	.short	(.L_41 - .L_40)
.L_40:
        /*0338*/ 	.word	0x00000000


	//----- nvinfo : EIATTR_CBANK_PARAM_SIZE
	.align		4
.L_41:
        /*033c*/ 	.byte	0x03, 0x19
        /*033e*/ 	.short	0x0470


	//----- nvinfo : EIATTR_PARAM_CBANK
	.align		4
        /*0340*/ 	.byte	0x04, 0x0a
        /*0342*/ 	.short	(.L_43 - .L_42)
	.align		4
.L_42:
        /*0344*/ 	.word	index@(.nv.constant0._ZN7cutlass13device_kernelINS_4gemm6kernel13GemmUniversalIN4cute5tupleIJiiiiEEENS1_10collective13CollectiveMmaINS1_34MainloopSm90TmaGmmaWarpSpecializedILi4ENS5_IJNS4_1CILi2EEENSA_ILi1EEESC_EEENS1_32KernelTmaWarpSpecializedPingpongEEENS5_IJNSA_ILi64EEESG_NSA_ILi128EEEEEEaNS5_IJlSC_lEEEaSJ_NS4_8TiledMMAINS4_8MMA_AtomIJNS4_4SM904GMMA26MMA_64x64x32_S32S8S8_SS_TNEEEENS4_6LayoutINS5_IJSC_SC_SC_EEENS5_IJNSA_ILi0EEESS_SS_EEEEENS5_IJNS4_10UnderscoreESV_SV_EEEEENS4_13SM90_TMA_LOADENS4_14ComposedLayoutINS4_7SwizzleILi3ELi4ELi3EEENS4_18smem_ptr_flag_bitsILi8EEENSQ_INS5_IJNSA_ILi8EEESH_EEENS5_IJSH_SC_EEEEEEEvNS4_8identityENS4_23SM90_TMA_LOAD_MULTICASTES18_vS19_EENS_8epilogue10collective6detail29Sm90TmaWarpSpecializedAdapterINS1D_15DefaultEpilogueIaSJ_SJ_NS1C_6thread17LinearCombinationIaLi1EiiLNS1H_9ScaleType4KindE0ELNS_15FloatRoundStyleE2EaEENS1_15EpilogueDefaultEEEEEvvEEEEvNT_6ParamsE)
        /*0348*/ 	.short	0x0210
        /*034a*/ 	.short	0x0470


	//----- nvinfo : EIATTR_SW_WAR
	.align		4
.L_43:
        /*034c*/ 	.byte	0x04, 0x36
        /*034e*/ 	.short	(.L_45 - .L_44)
.L_44:
        /*0350*/ 	.word	0x00000008
.L_45:


//--------------------- .nv.callgraph             --------------------------
	.section	.nv.callgraph,"",@"SHT_CUDA_CALLGRAPH"
	.align	4
	.sectionentsize	8
	.align		4
        /*0000*/ 	.word	0x00000000
	.align		4
        /*0004*/ 	.word	0xffffffff
	.align		4
        /*0008*/ 	.word	index@(_ZN7cutlass13device_kernelINS_4gemm6kernel13GemmUniversalIN4cute5tupleIJiiiiEEENS1_10collective13CollectiveMmaINS1_34MainloopSm90TmaGmmaWarpSpecializedILi4ENS5_IJNS4_1CILi2EEENSA_ILi1EEESC_EEENS1_32KernelTmaWarpSpecializedPingpongEEENS5_IJNSA_ILi64EEESG_NSA_ILi128EEEEEEaNS5_IJlSC_lEEEaSJ_NS4_8TiledMMAINS4_8MMA_AtomIJNS4_4SM904GMMA26MMA_64x64x32_S32S8S8_SS_TNEEEENS4_6LayoutINS5_IJSC_SC_SC_EEENS5_IJNSA_ILi0EEESS_SS_EEEEENS5_IJNS4_10UnderscoreESV_SV_EEEEENS4_13SM90_TMA_LOADENS4_14ComposedLayoutINS4_7SwizzleILi3ELi4ELi3EEENS4_18smem_ptr_flag_bitsILi8EEENSQ_INS5_IJNSA_ILi8EEESH_EEENS5_IJSH_SC_EEEEEEEvNS4_8identityENS4_23SM90_TMA_LOAD_MULTICASTES18_vS19_EENS_8epilogue10collective6detail29Sm90TmaWarpSpecializedAdapterINS1D_15DefaultEpilogueIaSJ_SJ_NS1C_6thread17LinearCombinationIaLi1EiiLNS1H_9ScaleType4KindE0ELNS_15FloatRoundStyleE2EaEENS1_15EpilogueDefaultEEEEEvvEEEEvNT_6ParamsE)
	.align		4
        /*000c*/ 	.word	index@(__assertfail)
	.align		4
        /*0010*/ 	.word	0x00000000
	.align		4
        /*0014*/ 	.word	0xfffffffe
	.align		4
        /*0018*/ 	.word	0x00000000
	.align		4
        /*001c*/ 	.word	0xfffffffd
	.align		4
        /*0020*/ 	.word	0x00000000
	.align		4
        /*0024*/ 	.word	0xfffffffc


//--------------------- .nv.constant4             --------------------------
	.section	.nv.constant4,"a",@progbits
	.align	8
	.align		8
.nv.constant4:
        /*0000*/ 	.dword	__assertfail
	.align		8
        /*0008*/ 	.dword	__unnamed_1
	.align		8
        /*0010*/ 	.dword	_ZN39_INTERNAL_c797aece_4_k_cu_80fc1da3_54374cuda3std3__45__cpo5beginE
	.align		8
        /*0018*/ 	.dword	_ZN39_INTERNAL_c797aece_4_k_cu_80fc1da3_54374cuda3std3__45__cpo3endE
	.align		8
        /*0020*/ 	.dword	_ZN39_INTERNAL_c797aece_4_k_cu_80fc1da3_54374cuda3std3__45__cpo6cbeginE
	.align		8
        /*0028*/ 	.dword	_ZN39_INTERNAL_c797aece_4_k_cu_80fc1da3_54374cuda3std3__45__cpo4cendE
	.align		8
        /*0030*/ 	.dword	_ZN39_INTERNAL_c797aece_4_k_cu_80fc1da3_54374cuda3std3__441_GLOBAL__N__c797aece_4_k_cu_80fc1da3_54376ignoreE
	.align		8
        /*0038*/ 	.dword	_ZN39_INTERNAL_c797aece_4_k_cu_80fc1da3_54374cuda3std3__419piecewise_constructE
	.align		8
        /*0040*/ 	.dword	_ZN39_INTERNAL_c797aece_4_k_cu_80fc1da3_54374cuda3std3__48in_placeE
	.align		8
        /*0048*/ 	.dword	_ZN39_INTERNAL_c797aece_4_k_cu_80fc1da3_54374cuda3std6ranges3__45__cpo4swapE
	.align		8
        /*0050*/ 	.dword	_ZN39_INTERNAL_c797aece_4_k_cu_80fc1da3_54374cuda3std6ranges3__45__cpo9iter_moveE
	.align		8
        /*0058*/ 	.dword	_ZN39_INTERNAL_c797aece_4_k_cu_80fc1da3_54374cute7productE
	.align		8
        /*0060*/ 	.dword	_ZN39_INTERNAL_c797aece_4_k_cu_80fc1da3_54374cute1_E
	.align		8
        /*0068*/ 	.dword	$str$22
	.align		8
        /*0070*/ 	.dword	$str$23


//--------------------- .text._ZN7cutlass13device_kernelINS_4gemm6kernel13GemmUniversalIN4cute5tupleIJiiiiEEENS1_10collective13CollectiveMmaINS1_34MainloopSm90TmaGmmaWarpSpecializedILi4ENS5_IJNS4_1CILi2EEENSA_ILi1EEESC_EEENS1_32KernelTmaWarpSpecializedPingpongEEENS5_IJNSA_ILi64EEESG_NSA_ILi128EEEEEEaNS5_IJlSC_lEEEaSJ_NS4_8TiledMMAINS4_8MMA_AtomIJNS4_4SM904GMMA26MMA_64x64x32_S32S8S8_SS_TNEEEENS4_6LayoutINS5_IJSC_SC_SC_EEENS5_IJNSA_ILi0EEESS_SS_EEEEENS5_IJNS4_10UnderscoreESV_SV_EEEEENS4_13SM90_TMA_LOADENS4_14ComposedLayoutINS4_7SwizzleILi3ELi4ELi3EEENS4_18smem_ptr_flag_bitsILi8EEENSQ_INS5_IJNSA_ILi8EEESH_EEENS5_IJSH_SC_EEEEEEEvNS4_8identityENS4_23SM90_TMA_LOAD_MULTICASTES18_vS19_EENS_8epilogue10collective6detail29Sm90TmaWarpSpecializedAdapterINS1D_15DefaultEpilogueIaSJ_SJ_NS1C_6thread17LinearCombinationIaLi1EiiLNS1H_9ScaleType4KindE0ELNS_15FloatRoundStyleE2EaEENS1_15EpilogueDefaultEEEEEvvEEEEvNT_6ParamsE --------------------------
	.section	.text._ZN7cutlass13device_kernelINS_4gemm6kernel13GemmUniversalIN4cute5tupleIJiiiiEEENS1_10collective13CollectiveMmaINS1_34MainloopSm90TmaGmmaWarpSpecializedILi4ENS5_IJNS4_1CILi2EEENSA_ILi1EEESC_EEENS1_32KernelTmaWarpSpecializedPingpongEEENS5_IJNSA_ILi64EEESG_NSA_ILi128EEEEEEaNS5_IJlSC_lEEEaSJ_NS4_8TiledMMAINS4_8MMA_AtomIJNS4_4SM904GMMA26MMA_64x64x32_S32S8S8_SS_TNEEEENS4_6LayoutINS5_IJSC_SC_SC_EEENS5_IJNSA_ILi0EEESS_SS_EEEEENS5_IJNS4_10UnderscoreESV_SV_EEEEENS4_13SM90_TMA_LOADENS4_14ComposedLayoutINS4_7SwizzleILi3ELi4ELi3EEENS4_18smem_ptr_flag_bitsILi8EEENSQ_INS5_IJNSA_ILi8EEESH_EEENS5_IJSH_SC_EEEEEEEvNS4_8identityENS4_23SM90_TMA_LOAD_MULTICASTES18_vS19_EENS_8epilogue10collective6detail29Sm90TmaWarpSpecializedAdapterINS1D_15DefaultEpilogueIaSJ_SJ_NS1C_6thread17LinearCombinationIaLi1EiiLNS1H_9ScaleType4KindE0ELNS_15FloatRoundStyleE2EaEENS1_15EpilogueDefaultEEEEEvvEEEEvNT_6ParamsE,"ax",@progbits
	.align	128
.text._ZN7cutlass13device_kernelINS_4gemm6kernel13GemmUniversalIN4cute5tupleIJiiiiEEENS1_10collective13CollectiveMmaINS1_34MainloopSm90TmaGmmaWarpSpecializedILi4ENS5_IJNS4_1CILi2EEENSA_ILi1EEESC_EEENS1_32KernelTmaWarpSpecializedPingpongEEENS5_IJNSA_ILi64EEESG_NSA_ILi128EEEEEEaNS5_IJlSC_lEEEaSJ_NS4_8TiledMMAINS4_8MMA_AtomIJNS4_4SM904GMMA26MMA_64x64x32_S32S8S8_SS_TNEEEENS4_6LayoutINS5_IJSC_SC_SC_EEENS5_IJNSA_ILi0EEESS_SS_EEEEENS5_IJNS4_10UnderscoreESV_SV_EEEEENS4_13SM90_TMA_LOADENS4_14ComposedLayoutINS4_7SwizzleILi3ELi4ELi3EEENS4_18smem_ptr_flag_bitsILi8EEENSQ_INS5_IJNSA_ILi8EEESH_EEENS5_IJSH_SC_EEEEEEEvNS4_8identityENS4_23SM90_TMA_LOAD_MULTICASTES18_vS19_EENS_8epilogue10collective6detail29Sm90TmaWarpSpecializedAdapterINS1D_15DefaultEpilogueIaSJ_SJ_NS1C_6thread17LinearCombinationIaLi1EiiLNS1H_9ScaleType4KindE0ELNS_15FloatRoundStyleE2EaEENS1_15EpilogueDefaultEEEEEvvEEEEvNT_6ParamsE:
        .type           _ZN7cutlass13device_kernelINS_4gemm6kernel13GemmUniversalIN4cute5tupleIJiiiiEEENS1_10collective13CollectiveMmaINS1_34MainloopSm90TmaGmmaWarpSpecializedILi4ENS5_IJNS4_1CILi2EEENSA_ILi1EEESC_EEENS1_32KernelTmaWarpSpecializedPingpongEEENS5_IJNSA_ILi64EEESG_NSA_ILi128EEEEEEaNS5_IJlSC_lEEEaSJ_NS4_8TiledMMAINS4_8MMA_AtomIJNS4_4SM904GMMA26MMA_64x64x32_S32S8S8_SS_TNEEEENS4_6LayoutINS5_IJSC_SC_SC_EEENS5_IJNSA_ILi0EEESS_SS_EEEEENS5_IJNS4_10UnderscoreESV_SV_EEEEENS4_13SM90_TMA_LOADENS4_14ComposedLayoutINS4_7SwizzleILi3ELi4ELi3EEENS4_18smem_ptr_flag_bitsILi8EEENSQ_INS5_IJNSA_ILi8EEESH_EEENS5_IJSH_SC_EEEEEEEvNS4_8identityENS4_23SM90_TMA_LOAD_MULTICASTES18_vS19_EENS_8epilogue10collective6detail29Sm90TmaWarpSpecializedAdapterINS1D_15DefaultEpilogueIaSJ_SJ_NS1C_6thread17LinearCombinationIaLi1EiiLNS1H_9ScaleType4KindE0ELNS_15FloatRoundStyleE2EaEENS1_15EpilogueDefaultEEEEEvvEEEEvNT_6ParamsE,@function
        .size           _ZN7cutlass13device_kernelINS_4gemm6kernel13GemmUniversalIN4cute5tupleIJiiiiEEENS1_10collective13CollectiveMmaINS1_34MainloopSm90TmaGmmaWarpSpecializedILi4ENS5_IJNS4_1CILi2EEENSA_ILi1EEESC_EEENS1_32KernelTmaWarpSpecializedPingpongEEENS5_IJNSA_ILi64EEESG_NSA_ILi128EEEEEEaNS5_IJlSC_lEEEaSJ_NS4_8TiledMMAINS4_8MMA_AtomIJNS4_4SM904GMMA26MMA_64x64x32_S32S8S8_SS_TNEEEENS4_6LayoutINS5_IJSC_SC_SC_EEENS5_IJNSA_ILi0EEESS_SS_EEEEENS5_IJNS4_10UnderscoreESV_SV_EEEEENS4_13SM90_TMA_LOADENS4_14ComposedLayoutINS4_7SwizzleILi3ELi4ELi3EEENS4_18smem_ptr_flag_bitsILi8EEENSQ_INS5_IJNSA_ILi8EEESH_EEENS5_IJSH_SC_EEEEEEEvNS4_8identityENS4_23SM90_TMA_LOAD_MULTICASTES18_vS19_EENS_8epilogue10collective6detail29Sm90TmaWarpSpecializedAdapterINS1D_15DefaultEpilogueIaSJ_SJ_NS1C_6thread17LinearCombinationIaLi1EiiLNS1H_9ScaleType4KindE0ELNS_15FloatRoundStyleE2EaEENS1_15EpilogueDefaultEEEEEvvEEEEvNT_6ParamsE,(.L_x_140 - _ZN7cutlass13device_kernelINS_4gemm6kernel13GemmUniversalIN4cute5tupleIJiiiiEEENS1_10collective13CollectiveMmaINS1_34MainloopSm90TmaGmmaWarpSpecializedILi4ENS5_IJNS4_1CILi2EEENSA_ILi1EEESC_EEENS1_32KernelTmaWarpSpecializedPingpongEEENS5_IJNSA_ILi64EEESG_NSA_ILi128EEEEEEaNS5_IJlSC_lEEEaSJ_NS4_8TiledMMAINS4_8MMA_AtomIJNS4_4SM904GMMA26MMA_64x64x32_S32S8S8_SS_TNEEEENS4_6LayoutINS5_IJSC_SC_SC_EEENS5_IJNSA_ILi0EEESS_SS_EEEEENS5_IJNS4_10UnderscoreESV_SV_EEEEENS4_13SM90_TMA_LOADENS4_14ComposedLayoutINS4_7SwizzleILi3ELi4ELi3EEENS4_18smem_ptr_flag_bitsILi8EEENSQ_INS5_IJNSA_ILi8EEESH_EEENS5_IJSH_SC_EEEEEEEvNS4_8identityENS4_23SM90_TMA_LOAD_MULTICASTES18_vS19_EENS_8epilogue10collective6detail29Sm90TmaWarpSpecializedAdapterINS1D_15DefaultEpilogueIaSJ_SJ_NS1C_6thread17LinearCombinationIaLi1EiiLNS1H_9ScaleType4KindE0ELNS_15FloatRoundStyleE2EaEENS1_15EpilogueDefaultEEEEEvvEEEEvNT_6ParamsE)
        .other          _ZN7cutlass13device_kernelINS_4gemm6kernel13GemmUniversalIN4cute5tupleIJiiiiEEENS1_10collective13CollectiveMmaINS1_34MainloopSm90TmaGmmaWarpSpecializedILi4ENS5_IJNS4_1CILi2EEENSA_ILi1EEESC_EEENS1_32KernelTmaWarpSpecializedPingpongEEENS5_IJNSA_ILi64EEESG_NSA_ILi128EEEEEEaNS5_IJlSC_lEEEaSJ_NS4_8TiledMMAINS4_8MMA_AtomIJNS4_4SM904GMMA26MMA_64x64x32_S32S8S8_SS_TNEEEENS4_6LayoutINS5_IJSC_SC_SC_EEENS5_IJNSA_ILi0EEESS_SS_EEEEENS5_IJNS4_10UnderscoreESV_SV_EEEEENS4_13SM90_TMA_LOADENS4_14ComposedLayoutINS4_7SwizzleILi3ELi4ELi3EEENS4_18smem_ptr_flag_bitsILi8EEENSQ_INS5_IJNSA_ILi8EEESH_EEENS5_IJSH_SC_EEEEEEEvNS4_8identityENS4_23SM90_TMA_LOAD_MULTICASTES18_vS19_EENS_8epilogue10collective6detail29Sm90TmaWarpSpecializedAdapterINS1D_15DefaultEpilogueIaSJ_SJ_NS1C_6thread17LinearCombinationIaLi1EiiLNS1H_9ScaleType4KindE0ELNS_15FloatRoundStyleE2EaEENS1_15EpilogueDefaultEEEEEvvEEEEvNT_6ParamsE,@"STO_CUDA_ENTRY STV_DEFAULT"
_ZN7cutlass13device_kernelINS_4gemm6kernel13GemmUniversalIN4cute5tupleIJiiiiEEENS1_10collective13CollectiveMmaINS1_34MainloopSm90TmaGmmaWarpSpecializedILi4ENS5_IJNS4_1CILi2EEENSA_ILi1EEESC_EEENS1_32KernelTmaWarpSpecializedPingpongEEENS5_IJNSA_ILi64EEESG_NSA_ILi128EEEEEEaNS5_IJlSC_lEEEaSJ_NS4_8TiledMMAINS4_8MMA_AtomIJNS4_4SM904GMMA26MMA_64x64x32_S32S8S8_SS_TNEEEENS4_6LayoutINS5_IJSC_SC_SC_EEENS5_IJNSA_ILi0EEESS_SS_EEEEENS5_IJNS4_10UnderscoreESV_SV_EEEEENS4_13SM90_TMA_LOADENS4_14ComposedLayoutINS4_7SwizzleILi3ELi4ELi3EEENS4_18smem_ptr_flag_bitsILi8EEENSQ_INS5_IJNSA_ILi8EEESH_EEENS5_IJSH_SC_EEEEEEEvNS4_8identityENS4_23SM90_TMA_LOAD_MULTICASTES18_vS19_EENS_8epilogue10collective6detail29Sm90TmaWarpSpecializedAdapterINS1D_15DefaultEpilogueIaSJ_SJ_NS1C_6thread17LinearCombinationIaLi1EiiLNS1H_9ScaleType4KindE0ELNS_15FloatRoundStyleE2EaEENS1_15EpilogueDefaultEEEEEvvEEEEvNT_6ParamsE:
[----:B------:R-:W0:Y:S01]  /*0000*/  LDC R1, c[0x0][0x28] ;  /* 0x00000a00ff017b82 */ /* 0x000e220000000800 */
[----:B------:R-:W1:Y:S01]  /*0010*/  S2R R3, SR_TID.X ;  /* 0x0000000000037919 */ /* 0x000e620000002100 */
[----:B------:R-:W-:Y:S01]  /*0020*/  ELECT P0, URZ, PT ;  /* 0x00000000003f782f */ /* 0x000fe20003800000 */
[----:B------:R-:W-:Y:S01]  /*0030*/  BSSY B0, `(.L_x_0) ;  /* 0x0000014000007945 */ /* 0x000fe20003800000 */
[--C-:B-1----:R-:W-:Y:S02]  /*0040*/  SHF.R.U32.HI R0, RZ, 0x5, R3.reuse ;  /* 0x00000005ff007819 */ /* 0x102fe40000011603 */
[----:B------:R-:W-:-:S03]  /*0050*/  SHF.R.U32.HI R5, RZ, 0x7, R3 ;  /* 0x00000007ff057819 */ /* 0x000fc60000011603 */
[----:B------:R-:W1:Y:S02]  /*0060*/  SHFL.IDX PT, R2, R0, RZ, 0x1f ;  /* 0x00001fff00027589 */ /* 0x000e6400000e0000 */
[----:B-1----:R-:W-:Y:S02]  /*0070*/  R2UR UR6, R2 ;  /* 0x00000000020672ca */ /* 0x002fe400000e0000 */
[----:B------:R1:W2:Y:S11]  /*0080*/  SHFL.IDX PT, R2, R5, RZ, 0x1f ;  /* 0x00001fff05027589 */ /* 0x0002b600000e0000 */
[----:B------:R-:W-:-:S02]  /*0090*/  USHF.R.S32.HI UR4, URZ, 0x1f, UR6 ;  /* 0x0000001f3f047899 */ /* 0x000fc40008011406 */
[----:B------:R-:W-:Y:S02]  /*00a0*/  ISETP.NE.OR P0, PT, RZ, UR6, !P0 ;  /* 0x00000006ff007c0c */ /* 0x000fe4000c705670 */
[----:B------:R-:W-:-:S04]  /*00b0*/  ULEA.HI UR4, UR4, UR6, URZ, 0x2 ;  /* 0x0000000604047291 */ /* 0x000fc8000f8f103f */
[----:B------:R-:W-:-:S04]  /*00c0*/  ULOP3.LUT UR4, UR4, 0xfffffffc, URZ, 0xc0, !UPT ;  /* 0xfffffffc04047892 */ /* 0x000fc8000f8ec03f */
[----:B------:R-:W-:-:S03]  /*00d0*/  UIADD3 UR6, UR6, -UR4, URZ ;  /* 0x8000000406067290 */ /* 0x000fc6000fffe03f */
[----:B012---:R-:W-:Y:S09]  /*00e0*/  @P0 BRA `(.L_x_1) ;  /* 0x0000000000200947 */ /* 0x007ff20003800000 */
[----:B------:R-:W-:Y:S02]  /*00f0*/  ULDC.64 UR4, c[0x0][0x198] ;  /* 0x0000660000047ab9 */ /* 0x000fe40000000a00 */
[----:B------:R-:W-:Y:S02]  /*0100*/  UIADD3 UR8, UP0, UR4, 0xf0, URZ ;  /* 0x000000f004087890 */ /* 0x000fe4000ff1e03f */
[----:B------:R-:W-:Y:S02]  /*0110*/  UIADD3 UR4, UP1, UR4, 0x1f0, URZ ;  /* 0x000001f004047890 */ /* 0x000fe4000ff3e03f */
[----:B------:R-:W-:Y:S02]  /*0120*/  UIADD3.X UR9, URZ, UR5, URZ, UP0, !UPT ;  /* 0x000000053f097290 */ /* 0x000fe400087fe43f */
[----:B------:R-:W-:-:S07]  /*0130*/  UIADD3.X UR5, URZ, UR5, URZ, UP1, !UPT ;  /* 0x000000053f057290 */ /* 0x000fce0008ffe43f */
[----:B------:R0:W-:Y:S02]  /*0140*/  UTMACCTL.PF [UR8] ;  /* 0x00000000080079b9 */ /* 0x0001e40008040000 */
[----:B------:R0:W-:Y:S02]  /*0150*/  UTMACCTL.PF [UR4] ;  /* 0x00000000040079b9 */ /* 0x0001e40008040000 */
[----:B0-----:R-:W-:Y:S01]  /*0160*/  NOP ;  /* 0x0000000000007918 */ /* 0x001fe20000000000 */
.L_x_1:
[----:B------:R-:W-:Y:S05]  /*0170*/  BSYNC B0 ;  /* 0x0000000000007941 */ /* 0x000fea0003800000 */
.L_x_0:
[----:B------:R-:W0:Y:S01]  /*0180*/  SHFL.IDX PT, R6, R0, RZ, 0x1f ;  /* 0x00001fff00067589 */ /* 0x000e2200000e0000 */
[----:B------:R-:W-:Y:S01]  /*0190*/  R2UR UR19, R2 ;  /* 0x00000000021372ca */ /* 0x000fe200000e0000 */
[----:B------:R-:W-:-:S04]  /*01a0*/  UISETP.NE.AND UP0, UPT, UR6, 0x3, UPT ;  /* 0x000000030600788c */ /* 0x000fc8000bf05270 */
[----:B------:R-:W-:-:S08]  /*01b0*/  UISETP.EQ.OR UP0, UPT, UR6, URZ, !UP0 ;  /* 0x0000003f0600728c */ /* 0x000fd0000c702670 */
[----:B------:R-:W-:Y:S02]  /*01c0*/  UIADD3 UR14, UR19, -0x1, URZ ;  /* 0xffffffff130e7890 */ /* 0x000fe4000fffe03f */
[----:B------:R-:W-:Y:S02]  /*01d0*/  UISETP.EQ.AND UP0, UPT, UR19, URZ, UP0 ;  /* 0x0000003f1300728c */ /* 0x000fe40008702270 */
[----:B------:R-:W-:Y:S02]  /*01e0*/  UISETP.GE.U32.AND UP1, UPT, UR14, 0x2, UPT ;  /* 0x000000020e00788c */ /* 0x000fe4000bf26070 */
[----:B------:R-:W-:Y:S01]  /*01f0*/  USEL UR36, URZ, 0x1, !UP0 ;  /* 0x000000013f247887 */ /* 0x000fe2000c000000 */
[----:B0-----:R-:W-:-:S03]  /*0200*/  ISETP.NE.AND P0, PT, R6, RZ, PT ;  /* 0x000000ff0600720c */ /* 0x001fc60003f05270 */
[----:B------:R-:W-:-:S10]  /*0210*/  USEL UR36, UR36, 0x2, UP1 ;  /* 0x0000000224247887 */ /* 0x000fd40008800000 */
[----:B------:R-:W-:Y:S05]  /*0220*/  @P0 BRA `(.L_x_2) ;  /* 0x0000000000580947 */ /* 0x000fea0003800000 */
[----:B------:R-:W0:Y:S01]  /*0230*/  S2UR UR7, SR_CgaCtaId ;  /* 0x00000000000779c3 */ /* 0x000e220000008800 */
[----:B------:R-:W-:Y:S01]  /*0240*/  UMOV UR4, 0x400 ;  /* 0x0000040000047882 */ /* 0x000fe20000000000 */
[----:B------:R-:W-:Y:S01]  /*0250*/  UMOV UR5, 0x1 ;  /* 0x0000000100057882 */ /* 0x000fe20000000000 */
[----:B------:R-:W-:Y:S01]  /*0260*/  UMOV UR8, 0x2 ;  /* 0x0000000200087882 */ /* 0x000fe20000000000 */
[----:B------:R-:W-:Y:S01]  /*0270*/  ELECT P0, URZ, PT ;  /* 0x00000000003f782f */ /* 0x000fe20003800000 */
[----:B------:R-:W-:-:S04]  /*0280*/  UIADD3 UR8, -UR8, 0x100000, URZ ;  /* 0x0010000008087890 */ /* 0x000fc8000fffe13f */
[----:B------:R-:W-:Y:S02]  /*0290*/  USHF.L.U32 UR9, UR8, 0xb, URZ ;  /* 0x0000000b08097899 */ /* 0x000fe4000800063f */
[----:B------:R-:W-:Y:S02]  /*02a0*/  USHF.L.U32 UR8, UR8, 0x1, URZ ;  /* 0x0000000108087899 */ /* 0x000fe4000800063f */
[----:B0-----:R-:W-:Y:S02]  /*02b0*/  ULEA UR7, UR7, UR4, 0x18 ;  /* 0x0000000407077291 */ /* 0x001fe4000f8ec03f */
[----:B------:R-:W-:-:S04]  /*02c0*/  UIADD3 UR4, -UR5, 0x100000, URZ ;  /* 0x0010000005047890 */ /* 0x000fc8000fffe13f */
[----:B------:R-:W-:Y:S02]  /*02d0*/  USHF.L.U32 UR5, UR4, 0xb, URZ ;  /* 0x0000000b04057899 */ /* 0x000fe4000800063f */
[----:B------:R-:W-:Y:S01]  /*02e0*/  USHF.L.U32 UR4, UR4, 0x1, URZ ;  /* 0x0000000104047899 */ /* 0x000fe2000800063f */
[----:B------:R-:W0:Y:S11]  /*02f0*/  FENCE.VIEW.ASYNC.S ;  /* 0x00000000000073c6 */ /* 0x000e360000000000 */
[----:B0-----:R0:W1:Y:S01]  /*0300*/  SYNCS.EXCH.64 URZ, [UR7], UR4 ;  /* 0x00000004073f75b2 */ /* 0x0010620008000100 */
[----:B------:R0:W2:Y:S01]  /*0310*/  SYNCS.EXCH.64 URZ, [UR7+0x20], UR8 ;  /* 0x00002008073f75b2 */ /* 0x0000a20008000100 */
[----:B------:R0:W3:Y:S01]  /*0320*/  SYNCS.EXCH.64 URZ, [UR7+0x8], UR4 ;  /* 0x00000804073f75b2 */ /* 0x0000e20008000100 */
[----:B------:R0:W4:Y:S01]  /*0330*/  SYNCS.EXCH.64 URZ, [UR7+0x28], UR8 ;  /* 0x00002808073f75b2 */ /* 0x0001220008000100 */
[----:B------:R0:W0:Y:S01]  /*0340*/  SYNCS.EXCH.64 URZ, [UR7+0x10], UR4 ;  /* 0x00001004073f75b2 */ /* 0x0000220008000100 */
[----:B------:R0:W0:Y:S01]  /*0350*/  SYNCS.EXCH.64 URZ, [UR7+0x30], UR8 ;  /* 0x00003008073f75b2 */ /* 0x0000220008000100 */
[----:B------:R0:W0:Y:S01]  /*0360*/  SYNCS.EXCH.64 URZ, [UR7+0x18], UR4 ;  /* 0x00001804073f75b2 */ /* 0x0000220008000100 */
[----:B------:R0:W0:Y:S01]  /*0370*/  SYNCS.EXCH.64 URZ, [UR7+0x38], UR8 ;  /* 0x00003808073f75b2 */ /* 0x0000220008000100 */
[----:B------:R-:W-:Y:S01]  /*0380*/  NOP ;  /* 0x0000000000007918 */ /* 0x000fe20000000000 */
.L_x_2:
[----:B------:R-:W5:Y:S01]  /*0390*/  S2UR UR15, SR_CTAID.X ;  /* 0x00000000000f79c3 */ /* 0x000f620000002500 */
[----:B------:R-:W-:Y:S01]  /*03a0*/  SHF.R.S32.HI R2, RZ, 0x1f, R3 ;  /* 0x0000001fff027819 */ /* 0x000fe20000011403 */
[----:B------:R-:W1:Y:S01]  /*03b0*/  SHFL.IDX PT, R7, R0, RZ, 0x1f ;  /* 0x00001fff00077589 */ /* 0x000e6200000e0000 */
[----:B------:R-:W-:Y:S02]  /*03c0*/  ELECT P0, URZ, PT ;  /* 0x00000000003f782f */ /* 0x000fe40003800000 */
[----:B------:R-:W-:Y:S01]  /*03d0*/  SHF.R.S32.HI R11, RZ, 0x1f, R6 ;  /* 0x0000001fff0b7819 */ /* 0x000fe20000011406 */
[----:B0-----:R-:W-:Y:S01]  /*03e0*/  ULDC UR4, c[0x0][0x150] ;  /* 0x0000540000047ab9 */ /* 0x001fe20000000800 */
[----:B------:R-:W-:Y:S01]  /*03f0*/  LEA.HI R2, R2, R3, RZ, 0x7 ;  /* 0x0000000302027211 */ /* 0x000fe200078f38ff */
[----:B------:R-:W0:Y:S01]  /*0400*/  SHFL.IDX PT, R8, R0, RZ, 0x1f ;  /* 0x00001fff00087589 */ /* 0x000e2200000e0000 */
[----:B------:R-:W2:Y:S01]  /*0410*/  S2UR UR8, SR_CTAID.Y ;  /* 0x00000000000879c3 */ /* 0x000ea20000002600 */
[----:B------:R-:W-:-:S02]  /*0420*/  ELECT P1, URZ, PT ;  /* 0x00000000003f782f */ /* 0x000fc40003820000 */
[----:B------:R-:W-:Y:S01]  /*0430*/  LOP3.LUT R2, R2, 0xffffff80, RZ, 0xc0, !PT ;  /* 0xffffff8002027812 */ /* 0x000fe200078ec0ff */
[----:B------:R-:W-:Y:S01]  /*0440*/  ULDC UR7, c[0x0][0x144] ;  /* 0x0000510000077ab9 */ /* 0x000fe20000000800 */
[----:B------:R-:W-:Y:S01]  /*0450*/  LEA.HI R11, R11, R6, RZ, 0x2 ;  /* 0x000000060b0b7211 */ /* 0x000fe200078f10ff */
[----:B------:R-:W-:Y:S01]  /*0460*/  UMOV UR18, 0x80 ;  /* 0x0000008000127882 */ /* 0x000fe20000000000 */
[----:B------:R-:W-:Y:S01]  /*0470*/  NOP ;  /* 0x0000000000007918 */ /* 0x000fe20000000000 */
[----:B------:R-:W-:Y:S01]  /*0480*/  IMAD.IADD R4, R3, 0x1, -R2 ;  /* 0x0000000103047824 */ /* 0x000fe200078e0a02 */
[----:B------:R-:W-:Y:S01]  /*0490*/  LOP3.LUT R11, R11, 0x3ffffffc, RZ, 0xc0, !PT ;  /* 0x3ffffffc0b0b7812 */ /* 0x000fe200078ec0ff */
[----:B------:R-:W-:Y:S01]  /*04a0*/  NOP ;  /* 0x0000000000007918 */ /* 0x000fe20000000000 */
[----:B------:R-:W-:Y:S01]  /*04b0*/  ULDC UR17, c[0x0][0x148] ;  /* 0x0000520000117ab9 */ /* 0x000fe20000000800 */
[----:B------:R-:W-:Y:S01]  /*04c0*/  IMAD.MOV.U32 R23, RZ, RZ, 0x1 ;  /* 0x00000001ff177424 */ /* 0x000fe200078e00ff */
[----:B------:R-:W-:Y:S01]  /*04d0*/  SHF.R.S32.HI R9, RZ, 0x1f, R4 ;  /* 0x0000001fff097819 */ /* 0x000fe20000011404 */
[----:B------:R-:W-:Y:S01]  /*04e0*/  IMAD.IADD R11, R6, 0x1, -R11 ;  /* 0x00000001060b7824 */ /* 0x000fe200078e0a0b */
[----:B------:R-:W3:Y:S01]  /*04f0*/  SHFL.IDX PT, R5, R5, RZ, 0x1f ;  /* 0x00001fff05057589 */ /* 0x000ee200000e0000 */
[----:B------:R-:W-:-:S02]  /*0500*/  ISETP.NE.AND P2, PT, RZ, UR19, PT ;  /* 0x00000013ff007c0c */ /* 0x000fc4000bf45270 */
[----:B-----5:R-:W-:Y:S02]  /*0510*/  I2FP.F32.U32 R10, UR15 ;  /* 0x0000000f000a7c45 */ /* 0x020fe40008201000 */
[----:B------:R-:W-:Y:S02]  /*0520*/  LEA.HI R2, R9, R4, RZ, 0x3 ;  /* 0x0000000409027211 */ /* 0x000fe400078f18ff */
[----:B-1----:R-:W-:Y:S01]  /*0530*/  ISETP.NE.OR P0, PT, R7, RZ, !P0 ;  /* 0x000000ff0700720c */ /* 0x002fe20004705670 */
[----:B------:R-:W-:Y:S01]  /*0540*/  FMUL R10, R10, UR4 ;  /* 0x000000040a0a7c20 */ /* 0x000fe20008400000 */
[--C-:B------:R-:W-:Y:S01]  /*0550*/  SHF.R.S32.HI R7, RZ, 0x3, R2.reuse ;  /* 0x00000003ff077819 */ /* 0x100fe20000011402 */
[----:B------:R-:W-:Y:S01]  /*0560*/  ULDC UR4, c[0x0][0x154] ;  /* 0x0000550000047ab9 */ /* 0x000fe20000000800 */
[----:B------:R-:W-:Y:S02]  /*0570*/  SHF.R.S32.HI R2, RZ, 0x1f, R2 ;  /* 0x0000001fff027819 */ /* 0x000fe40000011402 */
[----:B0-----:R-:W-:Y:S01]  /*0580*/  ISETP.NE.OR P1, PT, R8, RZ, !P1 ;  /* 0x000000ff0800720c */ /* 0x001fe20004f25670 */
[----:B------:R-:W0:Y:S01]  /*0590*/  F2I.U32.TRUNC.NTZ R10, R10 ;  /* 0x0000000a000a7305 */ /* 0x000e22000020f000 */
[----:B------:R-:W-:-:S02]  /*05a0*/  LEA.HI R2, R2, R7, RZ, 0x2 ;  /* 0x0000000702027211 */ /* 0x000fc400078f10ff */
[----:B--2---:R-:W-:Y:S02]  /*05b0*/  I2FP.F32.U32 R0, UR8 ;  /* 0x0000000800007c45 */ /* 0x004fe40008201000 */
[----:B------:R-:W-:Y:S01]  /*05c0*/  LOP3.LUT R2, R2, 0xfffffffc, RZ, 0xc0, !PT ;  /* 0xfffffffc02027812 */ /* 0x000fe200078ec0ff */
[----:B------:R-:W-:Y:S02]  /*05d0*/  VOTEU.ALL UP0, P0 ;  /* 0x00000000003f7886 */ /* 0x000fe40000000000 */
[----:B------:R-:W-:Y:S02]  /*05e0*/  FMUL R6, R0, UR4 ;  /* 0x0000000400067c20 */ /* 0x000fe40008400000 */
[----:B------:R-:W-:Y:S01]  /*05f0*/  IMAD.IADD R2, R7, 0x1, -R2 ;  /* 0x0000000107027824 */ /* 0x000fe200078e0a02 */
[----:B------:R-:W1:Y:S01]  /*0600*/  @!UP0 S2UR UR11, SR_CgaCtaId ;  /* 0x00000000000b89c3 */ /* 0x000e620000008800 */
[----:B------:R-:W-:Y:S01]  /*0610*/  VOTEU.ALL UP1, P1 ;  /* 0x00000000003f7886 */ /* 0x000fe20000820000 */
[----:B------:R-:W-:Y:S01]  /*0620*/  @!UP0 UMOV UR10, 0x400 ;  /* 0x00000400000a8882 */ /* 0x000fe20000000000 */
[----:B------:R-:W-:Y:S01]  /*0630*/  IMAD R2, R11, 0x4, R2 ;  /* 0x000000040b027824 */ /* 0x000fe200078e0202 */
[----:B0-----:R-:W-:Y:S01]  /*0640*/  R2UR UR4, R10 ;  /* 0x000000000a0472ca */ /* 0x001fe200000e0000 */
[----:B------:R-:W0:Y:S01]  /*0650*/  F2I.U32.TRUNC.NTZ R6, R6 ;  /* 0x0000000600067305 */ /* 0x000e22000020f000 */
[----:B------:R-:W-:Y:S01]  /*0660*/  @!UP1 UMOV UR13, 0x400 ;  /* 0x00000400000d9882 */ /* 0x000fe20000000000 */
[C---:B------:R-:W-:Y:S01]  /*0670*/  IMAD.SHL.U32 R7, R2.reuse, 0x4, RZ ;  /* 0x0000000402077824 */ /* 0x040fe200078e00ff */
[----:B------:R-:W-:Y:S01]  /*0680*/  LEA.HI R0, R2, R2, RZ, 0x1 ;  /* 0x0000000202007211 */ /* 0x000fe200078f08ff */
[----:B------:R-:W2:Y:S01]  /*0690*/  @!UP1 S2UR UR16, SR_CgaCtaId ;  /* 0x00000000001099c3 */ /* 0x000ea20000008800 */
[----:B------:R-:W-:Y:S01]  /*06a0*/  VOTEU.ALL UP2, P1 ;  /* 0x00000000003f7886 */ /* 0x000fe20000840000 */
[----:B------:R-:W-:Y:S01]  /*06b0*/  VOTEU.ALL UP3, P1 ;  /* 0x00000000003f7886 */ /* 0x000fe20000860000 */
[----:B------:R-:W-:Y:S01]  /*06c0*/  LOP3.LUT R11, R0, 0xfffffffe, RZ, 0xc0, !PT ;  /* 0xfffffffe000b7812 */ /* 0x000fe200078ec0ff */
[----:B------:R-:W-:Y:S01]  /*06d0*/  VOTEU.ALL UP4, P1 ;  /* 0x00000000003f7886 */ /* 0x000fe20000880000 */
[----:B------:R-:W-:Y:S01]  /*06e0*/  LOP3.LUT R22, R2, 0xc, R7, 0x78, !PT ;  /* 0x0000000c02167812 */ /* 0x000fe200078e7807 */
[----:B------:R-:W-:-:S02]  /*06f0*/  VOTEU.ALL UP5, P1 ;  /* 0x00000000003f7886 */ /* 0x000fc400008a0000 */
[----:B------:R-:W-:Y:S01]  /*0700*/  IMAD.IADD R11, R2, 0x1, -R11 ;  /* 0x00000001020b7824 */ /* 0x000fe200078e0a0b */
[----:B------:R-:W-:Y:S01]  /*0710*/  UIADD3 UR4, -UR4, URZ, URZ ;  /* 0x0000003f04047290 */ /* 0x000fe2000fffe13f */
[----:B------:R-:W5:Y:S01]  /*0720*/  LDC R2, c[0x0][0x140] ;  /* 0x00005000ff027b82 */ /* 0x000f620000000800 */
[----:B0-----:R-:W-:Y:S02]  /*0730*/  R2UR UR9, R6 ;  /* 0x00000000060972ca */ /* 0x001fe400000e0000 */
[----:B------:R-:W-:Y:S02]  /*0740*/  UIMAD UR7, UR7, UR4, UR15 ;  /* 0x00000004070772a4 */ /* 0x000fe4000f8e020f */
[----:B-1----:R-:W-:Y:S01]  /*0750*/  @!UP0 ULEA UR12, UR11, UR10, 0x18 ;  /* 0x0000000a0b0c8291 */ /* 0x002fe2000f8ec03f */
[----:B------:R-:W-:Y:S01]  /*0760*/  UMOV UR4, 0x20 ;  /* 0x0000002000047882 */ /* 0x000fe20000000000 */
[----:B------:R-:W-:-:S04]  /*0770*/  @!UP1 UIADD3 UR10, -UR18, 0x100000, URZ ;  /* 0x00100000120a9890 */ /* 0x000fc8000fffe13f */
[----:B------:R-:W-:Y:S02]  /*0780*/  @!UP1 USHF.L.U32 UR11, UR10, 0xb, URZ ;  /* 0x0000000b0a0b9899 */ /* 0x000fe4000800063f */
[----:B------:R-:W-:Y:S01]  /*0790*/  @!UP1 USHF.L.U32 UR10, UR10, 0x1, URZ ;  /* 0x000000010a0a9899 */ /* 0x000fe2000800063f */
[----:B------:R-:W-:Y:S01]  /*07a0*/  ISETP.NE.AND P3, PT, R11, UR7, PT ;  /* 0x000000070b007c0c */ /* 0x000fe2000bf65270 */
[----:B------:R-:W-:-:S04]  /*07b0*/  @!UP0 UIADD3 UR4, -UR4, 0x100000, URZ ;  /* 0x0010000004048890 */ /* 0x000fc8000fffe13f */
[----:B------:R-:W-:Y:S02]  /*07c0*/  @!UP0 USHF.L.U32 UR5, UR4, 0xb, URZ ;  /* 0x0000000b04058899 */ /* 0x000fe4000800063f */
[----:B------:R-:W-:Y:S01]  /*07d0*/  @!UP0 USHF.L.U32 UR4, UR4, 0x1, URZ ;  /* 0x0000000104048899 */ /* 0x000fe2000800063f */
[----:B------:R-:W-:Y:S01]  /*07e0*/  VOTEU.ALL UP0, P0 ;  /* 0x00000000003f7886 */ /* 0x000fe20000000000 */
[----:B--2---:R-:W-:Y:S01]  /*07f0*/  @!UP1 ULEA UR13, UR16, UR13, 0x18 ;  /* 0x0000000d100d9291 */ /* 0x004fe2000f8ec03f */
[----:B------:R-:W-:Y:S01]  /*0800*/  VOTEU.ALL UP1, P0 ;  /* 0x00000000003f7886 */ /* 0x000fe20000020000 */
[----:B------:R-:W-:Y:S01]  /*0810*/  UIADD3 UR9, -UR9, URZ, URZ ;  /* 0x0000003f09097290 */ /* 0x000fe2000fffe13f */
[----:B------:R-:W-:Y:S01]  /*0820*/  LOP3.LUT P0, RZ, R4, 0x7, RZ, 0xc0, !PT ;  /* 0x0000000704ff7812 */ /* 0x000fe2000780c0ff */
[----:B------:R-:W0:Y:S06]  /*0830*/  FENCE.VIEW.ASYNC.S ;  /* 0x00000000000073c6 */ /* 0x000e2c0000000000 */
[----:B0-----:R-:W0:Y:S01]  /*0840*/  @!UP0 SYNCS.EXCH.64 URZ, [UR12+0x70], UR4 ;  /* 0x000070040c3f85b2 */ /* 0x001e220008000100 */
[----:B------:R-:W-:-:S02]  /*0850*/  @P3 LEA.HI R0, R22, R22, RZ, 0x1 ;  /* 0x0000001616003211 */ /* 0x000fc400078f08ff */
[----:B-----5:R-:W-:Y:S02]  /*0860*/  ISETP.EQ.U32.AND P1, PT, R2, 0x1, PT ;  /* 0x000000010200780c */ /* 0x020fe40003f22070 */
[----:B------:R-:W-:Y:S02]  /*0870*/  @P3 SHF.R.S32.HI R0, RZ, 0x1, R0 ;  /* 0x00000001ff003819 */ /* 0x000fe40000011400 */
[----:B------:R-:W-:Y:S01]  /*0880*/  ISETP.LT.U32.AND P0, PT, R22, 0x2, !P0 ;  /* 0x000000021600780c */ /* 0x000fe20004701070 */
[----:B------:R1:W2:Y:S01]  /*0890*/  @!UP1 SYNCS.EXCH.64 URZ, [UR12+0x78], UR4 ;  /* 0x000078040c3f95b2 */ /* 0x0002a20008000100 */
[----:B------:R-:W-:Y:S01]  /*08a0*/  NOP ;  /* 0x0000000000007918 */ /* 0x000fe20000000000 */
[----:B-1----:R-:W-:Y:S01]  /*08b0*/  UIMAD UR4, UR17, UR9, UR8 ;  /* 0x00000009110472a4 */ /* 0x002fe2000f8e0208 */
[----:B------:R1:W0:Y:S05]  /*08c0*/  @!UP2 SYNCS.EXCH.64 URZ, [UR13+0x50], UR10 ;  /* 0x0000500a0d3fa5b2 */ /* 0x00022a0008000100 */
[----:B------:R-:W-:-:S02]  /*08d0*/  @P3 ISETP.NE.AND P4, PT, R0, UR4, PT ;  /* 0x0000000400003c0c */ /* 0x000fc4000bf85270 */
[----:B------:R-:W-:Y:S02]  /*08e0*/  SEL R0, RZ, 0x1, !P0 ;  /* 0x00000001ff007807 */ /* 0x000fe40004000000 */
[----:B------:R-:W-:-:S04]  /*08f0*/  @P3 SEL R23, RZ, 0x1, P4 ;  /* 0x00000001ff173807 */ /* 0x000fc80002000000 */
[----:B------:R-:W-:Y:S01]  /*0900*/  LOP3.LUT R23, R23, R0, RZ, 0xc0, !PT ;  /* 0x0000000017177212 */ /* 0x000fe200078ec0ff */
[----:B------:R1:W0:Y:S01]  /*0910*/  @!UP3 SYNCS.EXCH.64 URZ, [UR13+0x58], UR10 ;  /* 0x0000580a0d3fb5b2 */ /* 0x0002220008000100 */
[----:B------:R1:W0:Y:S01]  /*0920*/  @!UP4 SYNCS.EXCH.64 URZ, [UR13+0x60], UR10 ;  /* 0x0000600a0d3fc5b2 */ /* 0x0002220008000100 */
[----:B------:R1:W0:Y:S01]  /*0930*/  @!UP5 SYNCS.EXCH.64 URZ, [UR13+0x68], UR10 ;  /* 0x0000680a0d3fd5b2 */ /* 0x0002220008000100 */
[----:B------:R-:W-:Y:S01]  /*0940*/  NOP ;  /* 0x0000000000007918 */ /* 0x000fe20000000000 */
[----:B-1-3--:R-:W-:Y:S05]  /*0950*/  @!P1 BRA `(.L_x_3) ;  /* 0x0000000000089947 */ /* 0x00afea0003800000 */
[----:B0-2-4-:R-:W-:Y:S01]  /*0960*/  UCGABAR_ARV ;  /* 0x00000000000079c7 */ /* 0x015fe20008000000 */
[----:B------:R-:W-:Y:S05]  /*0970*/  BRA `(.L_x_4) ;  /* 0x0000000000047947 */ /* 0x000fea0003800000 */
.L_x_3:
[----:B0-2-4-:R-:W-:Y:S01]  /*0980*/  NOP ;  /* 0x0000000000007918 */ /* 0x015fe20000000000 */
.L_x_4:
[----:B------:R-:W-:Y:S01]  /*0990*/  ULDC.64 UR4, c[0x0][0x598] ;  /* 0x0001660000047ab9 */ /* 0x000fe20000000a00 */
[----:B------:R-:W-:Y:S01]  /*09a0*/  ULDC.64 UR52, c[0x0][0x208] ;  /* 0x0000820000347ab9 */ /* 0x000fe20000000a00 */
[----:B------:R-:W-:-:S04]  /*09b0*/  ISETP.NE.U32.AND P0, PT, RZ, UR4, PT ;  /* 0x00000004ff007c0c */ /* 0x000fc8000bf05070 */
[----:B------:R-:W-:-:S13]  /*09c0*/  ISETP.NE.AND.EX P0, PT, RZ, UR5, PT, P0 ;  /* 0x00000005ff007c0c */ /* 0x000fda000bf05300 */
[----:B------:R-:W-:Y:S05]  /*09d0*/  @!P0 BRA `(.L_x_5) ;  /* 0x00000000001c8947 */ /* 0x000fea0003800000 */
[----:B------:R-:W0:Y:S02]  /*09e0*/  LDC.64 R6, c[0x0][0x598] ;  /* 0x00016600ff067b82 */ /* 0x000e240000000a00 */
[----:B0-----:R-:W2:Y:S02]  /*09f0*/  LDG.E.64 R6, desc[UR52][R6.64] ;  /* 0x0000003406067981 */ /* 0x001ea4000c1e1b00 */
[----:B--2---:R-:W-:-:S04]  /*0a00*/  ISETP.NE.U32.AND P0, PT, R6, RZ, PT ;  /* 0x000000ff0600720c */ /* 0x004fc80003f05070 */
[----:B------:R-:W-:-:S13]  /*0a10*/  ISETP.NE.AND.EX P0, PT, R7, RZ, PT, P0 ;  /* 0x000000ff0700720c */ /* 0x000fda0003f05300 */
[----:B------:R-:W-:Y:S05]  /*0a20*/  @!P0 BRA `(.L_x_5) ;  /* 0x0000000000088947 */ /* 0x000fea0003800000 */
[----:B------:R0:W5:Y:S01]  /*0a30*/  LD.E R56, desc[UR52][R6.64] ;  /* 0x0000003406387980 */ /* 0x000162000c101900 */
[----:B------:R-:W-:Y:S05]  /*0a40*/  BRA `(.L_x_6) ;  /* 0x0000000000247947 */ /* 0x000fea0003800000 */
.L_x_5:
[----:B------:R-:W-:Y:S02]  /*0a50*/  ULDC.64 UR4, c[0x0][0x588] ;  /* 0x0001620000047ab9 */ /* 0x000fe40000000a00 */
[----:B------:R-:W-:-:S04]  /*0a60*/  ISETP.NE.U32.AND P0, PT, RZ, UR4, PT ;  /* 0x00000004ff007c0c */ /* 0x000fc8000bf05070 */
[----:B------:R-:W-:-:S13]  /*0a70*/  ISETP.NE.AND.EX P0, PT, RZ, UR5, PT, P0 ;  /* 0x00000005ff007c0c */ /* 0x000fda000bf05300 */
[----:B------:R-:W-:Y:S05]  /*0a80*/  @!P0 BRA `(.L_x_7) ;  /* 0x00000000000c8947 */ /* 0x000fea0003800000 */
[----:B------:R-:W0:Y:S02]  /*0a90*/  LDC.64 R56, c[0x0][0x588] ;  /* 0x00016200ff387b82 */ /* 0x000e240000000a00 */
[----:B0-----:R1:W5:Y:S01]  /*0aa0*/  LDG.E R56, desc[UR52][R56.64] ;  /* 0x0000003438387981 */ /* 0x001362000c1e1900 */
[----:B------:R-:W-:Y:S05]  /*0ab0*/  BRA `(.L_x_6) ;  /* 0x0000000000087947 */ /* 0x000fea0003800000 */
.L_x_7:
[----:B------:R-:W-:Y:S02]  /*0ac0*/  ULDC UR4, c[0x0][0x580] ;  /* 0x0001600000047ab9 */ /* 0x000fe40000000800 */
[----:B------:R-:W-:-:S07]  /*0ad0*/  IMAD.U32 R56, RZ, RZ, UR4 ;  /* 0x00000004ff387e24 */ /* 0x000fce000f8e00ff */
.L_x_6:
[----:B------:R-:W-:Y:S02]  /*0ae0*/  ULDC.64 UR4, c[0x0][0x5a0] ;  /* 0x0001680000047ab9 */ /* 0x000fe40000000a00 */
[----:B------:R-:W-:-:S04]  /*0af0*/  ISETP.NE.U32.AND P0, PT, RZ, UR4, PT ;  /* 0x00000004ff007c0c */ /* 0x000fc8000bf05070 */
[----:B------:R-:W-:-:S13]  /*0b00*/  ISETP.NE.AND.EX P0, PT, RZ, UR5, PT, P0 ;  /* 0x00000005ff007c0c */ /* 0x000fda000bf05300 */
[----:B------:R-:W-:Y:S05]  /*0b10*/  @!P0 BRA `(.L_x_8) ;  /* 0x00000000001c8947 */ /* 0x000fea0003800000 */
[----:B0-----:R-:W0:Y:S02]  /*0b20*/  LDC.64 R6, c[0x0][0x5a0] ;  /* 0x00016800ff067b82 */ /* 0x001e240000000a00 */
[----:B0-----:R-:W2:Y:S02]  /*0b30*/  LDG.E.64 R6, desc[UR52][R6.64] ;  /* 0x0000003406067981 */ /* 0x001ea4000c1e1b00 */
[----:B--2---:R-:W-:-:S04]  /*0b40*/  ISETP.NE.U32.AND P0, PT, R6, RZ, PT ;  /* 0x000000ff0600720c */ /* 0x004fc80003f05070 */
[----:B------:R-:W-:-:S13]  /*0b50*/  ISETP.NE.AND.EX P0, PT, R7, RZ, PT, P0 ;  /* 0x000000ff0700720c */ /* 0x000fda0003f05300 */
[----:B------:R-:W-:Y:S05]  /*0b60*/  @!P0 BRA `(.L_x_8) ;  /* 0x0000000000088947 */ /* 0x000fea0003800000 */
[----:B-1----:R0:W5:Y:S01]  /*0b70*/  LD.E R57, desc[UR52][R6.64] ;  /* 0x0000003406397980 */ /* 0x002162000c101900 */
[----:B------:R-:W-:Y:S05]  /*0b80*/  BRA `(.L_x_9) ;  /* 0x0000000000247947 */ /* 0x000fea0003800000 */
.L_x_8:
[----:B------:R-:W-:Y:S02]  /*0b90*/  ULDC.64 UR4, c[0x0][0x590] ;  /* 0x0001640000047ab9 */ /* 0x000fe40000000a00 */
[----:B------:R-:W-:-:S04]  /*0ba0*/  ISETP.NE.U32.AND P0, PT, RZ, UR4, PT ;  /* 0x00000004ff007c0c */ /* 0x000fc8000bf05070 */
[----:B------:R-:W-:-:S13]  /*0bb0*/  ISETP.NE.AND.EX P0, PT, RZ, UR5, PT, P0 ;  /* 0x00000005ff007c0c */ /* 0x000fda000bf05300 */
[----:B------:R-:W-:Y:S05]  /*0bc0*/  @!P0 BRA `(.L_x_10) ;  /* 0x00000000000c8947 */ /* 0x000fea0003800000 */
[----:B0-----:R-:W1:Y:S02]  /*0bd0*/  LDC.64 R6, c[0x0][0x590] ;  /* 0x00016400ff067b82 */ /* 0x001e640000000a00 */
[----:B-1----:R1:W5:Y:S01]  /*0be0*/  LDG.E R57, desc[UR52][R6.64] ;  /* 0x0000003406397981 */ /* 0x002362000c1e1900 */
[----:B------:R-:W-:Y:S05]  /*0bf0*/  BRA `(.L_x_9) ;  /* 0x0000000000087947 */ /* 0x000fea0003800000 */
.L_x_10:
[----:B------:R-:W-:Y:S02]  /*0c00*/  ULDC UR4, c[0x0][0x584] ;  /* 0x0001610000047ab9 */ /* 0x000fe40000000800 */
[----:B-1----:R-:W-:-:S07]  /*0c10*/  IMAD.U32 R57, RZ, RZ, UR4 ;  /* 0x00000004ff397e24 */ /* 0x002fce000f8e00ff */
.L_x_9:
[----:B------:R-:W-:Y:S01]  /*0c20*/  ULDC UR4, c[0x0][0x65c] ;  /* 0x0001970000047ab9 */ /* 0x000fe20000000800 */
[----:B01----:R-:W0:Y:S01]  /*0c30*/  LDC.64 R6, c[0x0][0x650] ;  /* 0x00019400ff067b82 */ /* 0x003e220000000a00 */
[----:B------:R-:W-:Y:S01]  /*0c40*/  UISETP.NE.AND UP2, UPT, UR4, 0x1, UPT ;  /* 0x000000010400788c */ /* 0x000fe2000bf45270 */
[----:B------:R-:W-:Y:S01]  /*0c50*/  IMAD.MOV.U32 R19, RZ, RZ, -0x1 ;  /* 0xffffffffff137424 */ /* 0x000fe200078e00ff */
[----:B------:R-:W-:Y:S01]  /*0c60*/  UISETP.NE.AND UP0, UPT, UR19, 0x2, UPT ;  /* 0x000000021300788c */ /* 0x000fe2000bf05270 */
[----:B------:R-:W-:Y:S01]  /*0c70*/  IMAD.MOV.U32 R18, RZ, RZ, -0x1 ;  /* 0xffffffffff127424 */ /* 0x000fe200078e00ff */
[----:B------:R-:W-:Y:S01]  /*0c80*/  UP2UR UR38, UPR, URZ, 0x4 ;  /* 0x000000043f267883 */ /* 0x000fe20008000000 */
[----:B------:R-:W-:-:S06]  /*0c90*/  IMAD.MOV.U32 R2, RZ, RZ, -0x1 ;  /* 0xffffffffff027424 */ /* 0x000fcc00078e00ff */
[----:B------:R-:W-:Y:S01]  /*0ca0*/  @UP2 ULDC UR12, c[0x0][0x10] ;  /* 0x00000400000c2ab9 */ /* 0x000fe20000000800 */
[----:B------:R-:W-:Y:S01]  /*0cb0*/  @UP2 UMOV UR4, UR8 ;  /* 0x0000000800042c82 */ /* 0x000fe20008000000 */
[----:B------:R-:W-:Y:S01]  /*0cc0*/  @UP2 UMOV UR5, URZ ;  /* 0x0000003f00052c82 */ /* 0x000fe20008000000 */
[----:B------:R-:W-:Y:S01]  /*0cd0*/  @!UP2 ULDC UR16, c[0x0][0xc] ;  /* 0x000003000010aab9 */ /* 0x000fe20000000800 */
[----:B------:R-:W-:Y:S01]  /*0ce0*/  @UP2 UIMAD.WIDE.U32 UR12, UR15, UR12, UR4 ;  /* 0x0000000c0f0c22a5 */ /* 0x000fe2000f8e0004 */
[----:B------:R-:W-:Y:S02]  /*0cf0*/  ULDC UR10, c[0x0][0xc] ;  /* 0x00000300000a7ab9 */ /* 0x000fe40000000800 */
[----:B------:R-:W-:Y:S01]  /*0d00*/  @UP2 UMOV UR4, URZ ;  /* 0x0000003f00042c82 */ /* 0x000fe20008000000 */
[----:B------:R-:W-:Y:S01]  /*0d10*/  UMOV UR5, URZ ;  /* 0x0000003f00057c82 */ /* 0x000fe20008000000 */
[----:B------:R-:W-:Y:S01]  /*0d20*/  @UP2 UIADD3 UR18, UR13, UR4, URZ ;  /* 0x000000040d122290 */ /* 0x000fe2000fffe03f */
[----:B------:R-:W-:-:S02]  /*0d30*/  ULDC UR11, c[0x0][0x10] ;  /* 0x00000400000b7ab9 */ /* 0x000fc40000000800 */
[----:B------:R-:W-:Y:S01]  /*0d40*/  UMOV UR4, UR15 ;  /* 0x0000000f00047c82 */ /* 0x000fe20008000000 */
[----:B------:R-:W-:Y:S02]  /*0d50*/  UIMAD.WIDE.U32 UR10, UR10, UR11, URZ ;  /* 0x0000000b0a0a72a5 */ /* 0x000fe4000f8e003f */
[----:B------:R-:W-:Y:S01]  /*0d60*/  @!UP2 UIMAD.WIDE.U32 UR4, UR8, UR16, UR4 ;  /* 0x000000100804a2a5 */ /* 0x000fe2000f8e0004 */
[----:B------:R-:W-:Y:S02]  /*0d70*/  ULDC UR13, c[0x0][0x14] ;  /* 0x00000500000d7ab9 */ /* 0x000fe40000000800 */
[----:B------:R-:W-:Y:S02]  /*0d80*/  UIMAD.WIDE.U32 UR50, UR10, UR13, URZ ;  /* 0x0000000d0a3272a5 */ /* 0x000fe4000f8e003f */
[----:B------:R-:W-:Y:S02]  /*0d90*/  UIMAD UR37, UR11, UR13, URZ ;  /* 0x0000000d0b2572a4 */ /* 0x000fe4000f8e023f */
[----:B------:R-:W-:Y:S01]  /*0da0*/  @!UP2 UMOV UR12, UR4 ;  /* 0x00000004000cac82 */ /* 0x000fe20008000000 */
[----:B------:R-:W-:Y:S01]  /*0db0*/  @!UP2 UMOV UR18, UR5 ;  /* 0x000000050012ac82 */ /* 0x000fe20008000000 */
[----:B------:R-:W-:-:S02]  /*0dc0*/  UIADD3 UR37, UR51, UR37, URZ ;  /* 0x0000002533257290 */ /* 0x000fc4000fffe03f */
[----:B------:R-:W-:-:S04]  /*0dd0*/  UIADD3 UR4, UP1, UR12, UR50, URZ ;  /* 0x000000320c047290 */ /* 0x000fc8000ff3e03f */
[----:B------:R-:W-:Y:S02]  /*0de0*/  UIADD3.X UR5, UR18, UR37, URZ, UP1, !UPT ;  /* 0x0000002512057290 */ /* 0x000fe40008ffe43f */
[----:B------:R-:W-:Y:S02]  /*0df0*/  USEL UR4, UR4, UR12, !UP0 ;  /* 0x0000000c04047287 */ /* 0x000fe4000c000000 */
[----:B------:R-:W-:-:S04]  /*0e00*/  USEL UR5, UR5, UR18, !UP0 ;  /* 0x0000001205057287 */ /* 0x000fc8000c000000 */
[----:B0-----:R-:W-:Y:S01]  /*0e10*/  ISETP.LE.U32.AND P0, PT, R6, UR4, PT ;  /* 0x0000000406007c0c */ /* 0x001fe2000bf03070 */
[----:B------:R-:W-:Y:S02]  /*0e20*/  IMAD.U32 R16, RZ, RZ, UR4 ;  /* 0x00000004ff107e24 */ /* 0x000fe4000f8e00ff */
[----:B------:R-:W-:Y:S02]  /*0e30*/  IMAD.U32 R0, RZ, RZ, UR5 ;  /* 0x00000005ff007e24 */ /* 0x000fe4000f8e00ff */
[----:B------:R-:W-:-:S03]  /*0e40*/  IMAD.U32 R17, RZ, RZ, UR5 ;  /* 0x00000005ff117e24 */ /* 0x000fc6000f8e00ff */
[----:B------:R-:W-:Y:S02]  /*0e50*/  ISETP.GE.U32.AND.EX P0, PT, R0, R7, PT, P0 ;  /* 0x000000070000720c */ /* 0x000fe40003f06100 */
[----:B------:R-:W-:-:S11]  /*0e60*/  PRMT R0, RZ, 0x7610, R0 ;  /* 0x00007610ff007816 */ /* 0x000fd60000000000 */
[----:B------:R-:W-:Y:S05]  /*0e70*/  @P0 BRA `(.L_x_11) ;  /* 0x0000000400500947 */ /* 0x000fea0003800000 */
[----:B------:R-:W-:Y:S01]  /*0e80*/  ULDC.64 UR18, c[0x0][0x628] ;  /* 0x00018a0000127ab9 */ /* 0x000fe20000000a00 */
[C---:B------:R-:W-:Y:S01]  /*0e90*/  R2UR UR20, R16.reuse ;  /* 0x00000000101472ca */ /* 0x040fe200000e0000 */
[----:B------:R-:W-:Y:S01]  /*0ea0*/  ULDC UR16, c[0x0][0x630] ;  /* 0x00018c0000107ab9 */ /* 0x000fe20000000800 */
[----:B------:R-:W-:Y:S02]  /*0eb0*/  ISETP.NE.U32.AND P0, PT, RZ, UR18, PT ;  /* 0x00000012ff007c0c */ /* 0x000fe4000bf05070 */
[----:B------:R-:W-:Y:S02]  /*0ec0*/  R2UR UR4, R16 ;  /* 0x00000000100472ca */ /* 0x000fe400000e0000 */
[----:B------:R-:W-:Y:S02]  /*0ed0*/  ISETP.NE.AND.EX P0, PT, RZ, UR19, PT, P0 ;  /* 0x00000013ff007c0c */ /* 0x000fe4000bf05300 */
[----:B------:R-:W-:-:S11]  /*0ee0*/  R2UR UR5, R17 ;  /* 0x00000000110572ca */ /* 0x000fd600000e0000 */
[----:B------:R-:W-:Y:S05]  /*0ef0*/  @!P0 BRA `(.L_x_12) ;  /* 0x0000000000308947 */ /* 0x000fea0003800000 */
[----:B------:R-:W-:Y:S01]  /*0f00*/  R2UR UR4, R16 ;  /* 0x00000000100472ca */ /* 0x000fe200000e0000 */
[----:B------:R-:W-:Y:S01]  /*0f10*/  ULDC UR12, c[0x0][0x634] ;  /* 0x00018d00000c7ab9 */ /* 0x000fe20000000800 */
[----:B------:R-:W-:-:S11]  /*0f20*/  R2UR UR15, R17 ;  /* 0x00000000110f72ca */ /* 0x000fd600000e0000 */
[----:B------:R-:W-:-:S04]  /*0f30*/  UIADD3 UR12, UP1, UR4, UR12, URZ ;  /* 0x0000000c040c7290 */ /* 0x000fc8000ff3e03f */
[----:B------:R-:W-:-:S04]  /*0f40*/  UIADD3.X UR15, URZ, UR15, URZ, UP1, !UPT ;  /* 0x0000000f3f0f7290 */ /* 0x000fc80008ffe43f */
[----:B------:R-:W-:-:S04]  /*0f50*/  UIMAD.WIDE.U32 UR4, UR15, UR18, URZ ;  /* 0x000000120f0472a5 */ /* 0x000fc8000f8e003f */
[----:B------:R-:W-:Y:S02]  /*0f60*/  UIMAD.WIDE.U32 UR10, UP1, UR12, UR19, UR4 ;  /* 0x000000130c0a72a5 */ /* 0x000fe4000f820004 */
[----:B------:R-:W-:Y:S02]  /*0f70*/  UIMAD.WIDE.U32 UR4, UR12, UR18, URZ ;  /* 0x000000120c0472a5 */ /* 0x000fe4000f8e003f */
[----:B------:R-:W-:Y:S02]  /*0f80*/  UIADD3.X UR13, URZ, URZ, URZ, UP1, !UPT ;  /* 0x0000003f3f0d7290 */ /* 0x000fe40008ffe43f */
[----:B------:R-:W-:Y:S01]  /*0f90*/  UIADD3 URZ, UP1, UR5, UR10, URZ ;  /* 0x0000000a053f7290 */ /* 0x000fe2000ff3e03f */
[----:B------:R-:W-:-:S03]  /*0fa0*/  UMOV UR12, UR11 ;  /* 0x0000000b000c7c82 */ /* 0x000fc60008000000 */
[----:B------:R-:W-:-:S12]  /*0fb0*/  UIMAD.WIDE.U32.X UR4, UR15, UR19, UR12, UP1 ;  /* 0x000000130f0472a5 */ /* 0x000fd800088e040c */
.L_x_12:
[----:B------:R-:W-:Y:S01]  /*0fc0*/  USHF.R.U64 UR4, UR4, UR16, UR5 ;  /* 0x0000001004047299 */ /* 0x000fe20008001205 */
[----:B------:R-:W-:Y:S01]  /*0fd0*/  R2UR UR11, R17 ;  /* 0x00000000110b72ca */ /* 0x000fe200000e0000 */
[----:B------:R-:W-:Y:S02]  /*0fe0*/  USHF.R.U32.HI UR5, URZ, UR16, UR5 ;  /* 0x000000103f057299 */ /* 0x000fe40008011605 */
[----:B------:R-:W-:Y:S01]  /*0ff0*/  UIADD3 UR12, UP1, URZ, -UR4, URZ ;  /* 0x800000043f0c7290 */ /* 0x000fe2000ff3e03f */
[----:B------:R-:W-:Y:S01]  /*1000*/  ULDC.64 UR18, c[0x0][0x620] ;  /* 0x0001880000127ab9 */ /* 0x000fe20000000a00 */
[----:B------:R-:W-:Y:S02]  /*1010*/  UISETP.NE.AND UP2, UPT, UR38, URZ, UPT ;  /* 0x0000003f2600728c */ /* 0x000fe4000bf45270 */
[----:B------:R-:W-:Y:S01]  /*1020*/  UIADD3.X UR5, URZ, ~UR5, URZ, UP1, !UPT ;  /* 0x800000053f057290 */ /* 0x000fe20008ffe43f */
[----:B------:R-:W-:Y:S01]  /*1030*/  UMOV UR10, UR20 ;  /* 0x00000014000a7c82 */ /* 0x000fe20008000000 */
[----:B------:R-:W-:-:S02]  /*1040*/  ULDC UR13, c[0x0][0x618] ;  /* 0x00018600000d7ab9 */ /* 0x000fc40000000800 */
[----:B------:R-:W-:Y:S02]  /*1050*/  UIMAD UR5, UR5, UR18, URZ ;  /* 0x00000012050572a4 */ /* 0x000fe4000f8e023f */
[----:B------:R-:W-:Y:S02]  /*1060*/  UIMAD.WIDE.U32 UR10, UR12, UR18, UR10 ;  /* 0x000000120c0a72a5 */ /* 0x000fe4000f8e000a */
[----:B------:R-:W-:Y:S02]  /*1070*/  UIMAD UR12, UR12, UR19, UR5 ;  /* 0x000000130c0c72a4 */ /* 0x000fe4000f8e0205 */
[----:B------:R-:W-:Y:S02]  /*1080*/  @UP2 UIMAD UR7, UR17, UR9, UR8 ;  /* 0x00000009110722a4 */ /* 0x000fe4000f8e0208 */
[----:B------:R-:W-:Y:S01]  /*1090*/  UIADD3 UR11, UR11, UR12, URZ ;  /* 0x0000000c0b0b7290 */ /* 0x000fe2000fffe03f */
[----:B------:R-:W-:Y:S01]  /*10a0*/  ULDC.64 UR8, c[0x0][0x640] ;  /* 0x0001900000087ab9 */ /* 0x000fe20000000a00 */
[----:B------:R-:W-:-:S02]  /*10b0*/  ULDC UR15, c[0x0][0x608] ;  /* 0x00018200000f7ab9 */ /* 0x000fc40000000800 */
[----:B------:R-:W-:Y:S01]  /*10c0*/  USHF.R.U64 UR20, UR10, UR13, UR11 ;  /* 0x0000000d0a147299 */ /* 0x000fe2000800120b */
[----:B------:R-:W-:Y:S01]  /*10d0*/  ISETP.NE.U32.AND P0, PT, RZ, UR8, PT ;  /* 0x00000008ff007c0c */ /* 0x000fe2000bf05070 */
[----:B------:R-:W-:Y:S01]  /*10e0*/  USHF.R.U32.HI UR11, URZ, UR13, UR11 ;  /* 0x0000000d3f0b7299 */ /* 0x000fe2000801160b */
[----:B------:R-:W-:Y:S02]  /*10f0*/  ULDC UR21, c[0x0][0x658] ;  /* 0x0001960000157ab9 */ /* 0x000fe40000000800 */
[----:B------:R-:W-:Y:S01]  /*1100*/  ISETP.NE.AND.EX P0, PT, RZ, UR9, PT, P0 ;  /* 0x00000009ff007c0c */ /* 0x000fe2000bf05300 */
[----:B------:R-:W-:Y:S02]  /*1110*/  USHF.R.U64 UR25, UR20, UR15, UR11 ;  /* 0x0000000f14197299 */ /* 0x000fe4000800120b */
[----:B------:R-:W-:Y:S01]  /*1120*/  USHF.R.U32.HI UR11, URZ, UR15, UR11 ;  /* 0x0000000f3f0b7299 */ /* 0x000fe2000801160b */
[----:B------:R-:W-:Y:S01]  /*1130*/  UMOV UR10, 0xffffffff ;  /* 0xffffffff000a7882 */ /* 0x000fe20000000000 */
[----:B------:R-:W-:Y:S01]  /*1140*/  ULDC UR5, c[0x0][0x600] ;  /* 0x0001800000057ab9 */ /* 0x000fe20000000800 */
[----:B------:R-:W-:-:S02]  /*1150*/  USHF.L.U32 UR10, UR10, UR21, URZ ;  /* 0x000000150a0a7299 */ /* 0x000fc4000800063f */
[----:B------:R-:W-:Y:S02]  /*1160*/  USHF.R.U64 UR26, UR25, UR21, UR11 ;  /* 0x00000015191a7299 */ /* 0x000fe4000800120b */
[----:B------:R-:W-:Y:S02]  /*1170*/  ULOP3.LUT UR15, URZ, UR10, URZ, 0x33, !UPT ;  /* 0x0000000a3f0f7292 */ /* 0x000fe4000f8e333f */
[----:B------:R-:W-:Y:S02]  /*1180*/  UIADD3 UR19, UR5, -0x1, URZ ;  /* 0xffffffff05137890 */ /* 0x000fe4000fffe03f */
[----:B------:R-:W-:Y:S01]  /*1190*/  USHF.R.U32.HI UR11, URZ, UR21, UR11 ;  /* 0x000000153f0b7299 */ /* 0x000fe2000801160b */
[----:B------:R-:W-:Y:S01]  /*11a0*/  ULDC UR22, c[0x0][0x648] ;  /* 0x0001920000167ab9 */ /* 0x000fe20000000800 */
[----:B------:R-:W-:Y:S01]  /*11b0*/  ULDC UR23, c[0x0][0x638] ;  /* 0x00018e0000177ab9 */ /* 0x000fe20000000800 */
[----:B------:R-:W-:Y:S01]  /*11c0*/  UMOV UR24, 0x1 ;  /* 0x0000000100187882 */ /* 0x000fe20000000000 */
[----:B------:R-:W-:Y:S01]  /*11d0*/  UMOV UR10, UR26 ;  /* 0x0000001a000a7c82 */ /* 0x000fe20008000000 */
[----:B------:R-:W-:Y:S07]  /*11e0*/  @!P0 BRA `(.L_x_13) ;  /* 0x0000000000308947 */ /* 0x000fee0003800000 */
[----:B------:R-:W-:Y:S02]  /*11f0*/  ULDC UR16, c[0x0][0x64c] ;  /* 0x0001930000107ab9 */ /* 0x000fe40000000800 */
        /* <DEDUP_REMOVED lines=8> */
[----:B------:R-:W-:-:S07]  /*1280*/  UIMAD.WIDE.U32.X UR8, UR18, UR9, UR16, UP1 ;  /* 0x00000009120872a5 */ /* 0x000fce00088e0410 */
[----:B------:R-:W-:Y:S01]  /*1290*/  UMOV UR10, UR8 ;  /* 0x00000008000a7c82 */ /* 0x000fe20008000000 */
[----:B------:R-:W-:-:S05]  /*12a0*/  UMOV UR11, UR9 ;  /* 0x00000009000b7c82 */ /* 0x000fca0008000000 */
.L_x_13:
[----:B------:R-:W-:Y:S01]  /*12b0*/  USHF.R.U64 UR9, UR10, UR22, UR11 ;  /* 0x000000160a097299 */ /* 0x000fe2000800120b */
[----:B------:R-:W-:Y:S01]  /*12c0*/  IMAD.MOV.U32 R0, RZ, RZ, 0x1 ;  /* 0x00000001ff007424 */ /* 0x000fe200078e00ff */
[----:B------:R-:W-:Y:S01]  /*12d0*/  USHF.L.U32 UR8, UR24, UR21, URZ ;  /* 0x0000001518087299 */ /* 0x000fe2000800063f */
[----:B------:R-:W-:Y:S01]  /*12e0*/  IMAD.U32 R2, RZ, RZ, UR4 ;  /* 0x00000004ff027e24 */ /* 0x000fe2000f8e00ff */
[----:B------:R-:W-:Y:S02]  /*12f0*/  ULOP3.LUT UR15, UR25, UR15, URZ, 0xc0, !UPT ;  /* 0x0000000f190f7292 */ /* 0x000fe4000f8ec03f */
[----:B------:R-:W-:Y:S02]  /*1300*/  UIADD3 UR10, -UR9, URZ, URZ ;  /* 0x0000003f090a7290 */ /* 0x000fe4000fffe13f */
[----:B------:R-:W-:Y:S02]  /*1310*/  UIMAD UR15, UR8, UR9, UR15 ;  /* 0x00000009080f72a4 */ /* 0x000fe4000f8e020f */
[----:B------:R-:W-:-:S02]  /*1320*/  ULOP3.LUT UR19, UR20, UR19, URZ, 0xc0, !UPT ;  /* 0x0000001314137292 */ /* 0x000fc4000f8ec03f */
[----:B------:R-:W-:Y:S01]  /*1330*/  UIMAD UR8, UR10, UR23, UR26 ;  /* 0x000000170a0872a4 */ /* 0x000fe2000f8e021a */
[----:B------:R-:W-:Y:S01]  /*1340*/  ULDC UR9, c[0x0][0x610] ;  /* 0x0001840000097ab9 */ /* 0x000fe20000000800 */
[----:B------:R-:W-:Y:S02]  /*1350*/  UISETP.NE.AND UP1, UPT, UR38, URZ, UPT ;  /* 0x0000003f2600728c */ /* 0x000fe4000bf25270 */
[----:B------:R-:W-:Y:S02]  /*1360*/  UIMAD UR7, UR15, UR9, UR7 ;  /* 0x000000090f0772a4 */ /* 0x000fe4000f8e0207 */
[----:B------:R-:W-:-:S04]  /*1370*/  UIMAD UR8, UR8, UR5, UR19 ;  /* 0x00000005080872a4 */ /* 0x000fc8000f8e0213 */
[----:B------:R-:W-:Y:S02]  /*1380*/  USEL UR5, UR8, UR7, !UP1 ;  /* 0x0000000708057287 */ /* 0x000fe4000c800000 */
[----:B------:R-:W-:-:S04]  /*1390*/  USEL UR7, UR7, UR8, !UP1 ;  /* 0x0000000807077287 */ /* 0x000fc8000c800000 */
[----:B------:R-:W-:Y:S02]  /*13a0*/  IMAD.U32 R18, RZ, RZ, UR5 ;  /* 0x00000005ff127e24 */ /* 0x000fe4000f8e00ff */
[----:B------:R-:W-:-:S07]  /*13b0*/  IMAD.U32 R19, RZ, RZ, UR7 ;  /* 0x00000007ff137e24 */ /* 0x000fce000f8e00ff */
.L_x_11:
[----:B------:R-:W-:Y:S05]  /*13c0*/  @!P1 BRA `(.L_x_14) ;  /* 0x00000000000c9947 */ /* 0x000fea0003800000 */
[----:B------:R-:W-:Y:S01]  /*13d0*/  UCGABAR_WAIT ;  /* 0x0000000000007dc7 */ /* 0x000fe20008000000 */
[----:B------:R-:W-:Y:S01]  /*13e0*/  CCTL.IVALL ;  /* 0x00000000ff00798f */ /* 0x000fe20002000000 */
[----:B------:R-:W-:Y:S05]  /*13f0*/  BRA `(.L_x_15) ;  /* 0x0000000000047947 */ /* 0x000fea0003800000 */
.L_x_14:
[----:B------:R-:W-:Y:S06]  /*1400*/  BAR.SYNC.DEFER_BLOCKING 0x0 ;  /* 0x0000000000007b1d */ /* 0x000fec0000010000 */
.L_x_15:
[----:B------:R-:W-:Y:S02]  /*1410*/  ULDC UR4, c[0x0][0x28c] ;  /* 0x0000a30000047ab9 */ /* 0x000fe40000000800 */
[----:B------:R-:W-:-:S04]  /*1420*/  UIADD3 UR4, UR4, 0x7f, URZ ;  /* 0x0000007f04047890 */ /* 0x000fc8000fffe03f */
[----:B------:R-:W-:-:S04]  /*1430*/  USHF.R.S32.HI UR5, URZ, 0x1f, UR4 ;  /* 0x0000001f3f057899 */ /* 0x000fc80008011404 */
[----:B------:R-:W-:-:S04]  /*1440*/  ULEA.HI UR5, UR5, UR4, URZ, 0x7 ;  /* 0x0000000405057291 */ /* 0x000fc8000f8f383f */
[----:B------:R-:W-:Y:S01]  /*1450*/  USHF.R.S32.HI UR39, URZ, 0x7, UR5 ;  /* 0x000000073f277899 */ /* 0x000fe20008011405 */
[----:B------:R-:W-:Y:S11]  /*1460*/  @!P2 BRA `(.L_x_16) ;  /* 0x0000003000d8a947 */ /* 0x000ff60003800000 */
[----:B------:R-:W-:-:S06]  /*1470*/  UISETP.GT.U32.AND UP1, UPT, UR14, 0x1, UPT ;  /* 0x000000010e00788c */ /* 0x000fcc000bf24070 */
[----:B------:R-:W-:-:S13]  /*1480*/  PLOP3.LUT P0, PT, PT, PT, UP1, 0x80, 0x0 ;  /* 0x000000000000781c */ /* 0x000fda0003f0f018 */
[----:B------:R-:W-:Y:S05]  /*1490*/  @P0 EXIT ;  /* 0x000000000000094d */ /* 0x000fea0003800000 */
.L_x_17:
[----:B------:R-:W-:-:S08]  /*14a0*/  NOP ;  /* 0x0000000000007918 */ /* 0x000fd00000000000 */
[----:B------:R-:W0:Y:S02]  /*14b0*/  USETMAXREG.TRY_ALLOC.CTAPOOL UP1, 0xe8 ;  /* 0x000000e8000079c8 */ /* 0x000e240008020600 */
[----:B0-----:R-:W-:-:S13]  /*14c0*/  PLOP3.LUT P0, PT, PT, PT, UP1, 0x80, 0x0 ;  /* 0x000000000000781c */ /* 0x001fda0003f0f018 */
[----:B------:R-:W-:Y:S05]  /*14d0*/  @!P0 BRA `(.L_x_17) ;  /* 0xfffffffc00f08947 */ /* 0x000fea000383ffff */
[----:B------:R-:W-:-:S13]  /*14e0*/  LOP3.LUT P0, RZ, R0, 0xff, RZ, 0xc0, !PT ;  /* 0x000000ff00ff7812 */ /* 0x000fda000780c0ff */
[----:B------:R-:W-:Y:S05]  /*14f0*/  @!P0 EXIT ;  /* 0x000000000000894d */ /* 0x000fea0003800000 */
[----:B------:R-:W0:Y:S01]  /*1500*/  S2UR UR5, SR_CgaCtaId ;  /* 0x00000000000579c3 */ /* 0x000e220000008800 */
[----:B------:R-:W-:Y:S01]  /*1510*/  VIADD R5, R5, 0xffffffff ;  /* 0xffffffff05057836 */ /* 0x000fe20000000000 */
[CC--:B------:R-:W-:Y:S01]  /*1520*/  LEA.HI R0, R9.reuse, R4.reuse, RZ, 0x2 ;  /* 0x0000000409007211 */ /* 0x0c0fe200078f10ff */
[----:B------:R-:W-:Y:S01]  /*1530*/  USHF.R.U32.HI UR4, URZ, 0x2, UR39 ;  /* 0x000000023f047899 */ /* 0x000fe20008011627 */
[----:B------:R-:W-:Y:S01]  /*1540*/  LEA.HI R9, R9, R4, RZ, 0x5 ;  /* 0x0000000409097211 */ /* 0x000fe200078f28ff */
[----:B------:R-:W-:Y:S01]  /*1550*/  UMOV UR41, 0x400 ;  /* 0x0000040000297882 */ /* 0x000fe20000000000 */
[----:B------:R-:W-:Y:S01]  /*1560*/  R2UR UR43, R5 ;  /* 0x00000000052b72ca */ /* 0x000fe200000e0000 */
[----:B------:R-:W-:Y:S01]  /*1570*/  ULOP3.LUT UR42, UR39, 0x3, URZ, 0xc0, !UPT ;  /* 0x00000003272a7892 */ /* 0x000fe2000f8ec03f */
[--C-:B------:R-:W-:Y:S01]  /*1580*/  SHF.R.S32.HI R58, RZ, 0x2, R0.reuse ;  /* 0x00000002ff3a7819 */ /* 0x100fe20000011400 */
[----:B------:R-:W-:Y:S01]  /*1590*/  ULOP3.LUT UR4, UR4, 0x1, URZ, 0xc0, !UPT ;  /* 0x0000000104047892 */ /* 0x000fe2000f8ec03f */
[----:B------:R-:W-:Y:S01]  /*15a0*/  SHF.R.S32.HI R3, RZ, 0x1f, R0 ;  /* 0x0000001fff037819 */ /* 0x000fe20000011400 */
[----:B------:R-:W-:Y:S01]  /*15b0*/  USEL UR42, UR42, URZ, !UP0 ;  /* 0x0000003f2a2a7287 */ /* 0x000fe2000c000000 */
[----:B------:R-:W-:Y:S01]  /*15c0*/  SHF.R.S32.HI R9, RZ, 0x5, R9 ;  /* 0x00000005ff097819 */ /* 0x000fe20000011409 */
[----:B------:R-:W-:Y:S01]  /*15d0*/  UISETP.EQ.U32.AND UP0, UPT, UR4, 0x1, !UP0 ;  /* 0x000000010400788c */ /* 0x000fe2000c702070 */
[----:B------:R-:W-:Y:S01]  /*15e0*/  LEA.HI R3, R3, R58, RZ, 0x3 ;  /* 0x0000003a03037211 */ /* 0x000fe200078f18ff */
[----:B------:R-:W-:Y:S01]  /*15f0*/  UISETP.LT.AND UP1, UPT, UR39, 0x1, UPT ;  /* 0x000000012700788c */ /* 0x000fe2000bf21270 */
[----:B------:R-:W-:Y:S01]  /*1600*/  ISETP.NE.AND P0, PT, R5, RZ, PT ;  /* 0x000000ff0500720c */ /* 0x000fe20003f05270 */
[----:B------:R-:W-:Y:S01]  /*1610*/  ULDC UR6, c[0x0][0x284] ;  /* 0x0000a10000067ab9 */ /* 0x000fe20000000800 */
[----:B------:R-:W-:Y:S01]  /*1620*/  LOP3.LUT R3, R3, 0xfffffff8, RZ, 0xc0, !PT ;  /* 0xfffffff803037812 */ /* 0x000fe200078ec0ff */
[----:B------:R-:W-:Y:S01]  /*1630*/  USHF.L.U32 UR43, UR43, 0x3, URZ ;  /* 0x000000032b2b7899 */ /* 0x000fe2000800063f */
[----:B------:R-:W-:Y:S01]  /*1640*/  SEL R67, RZ, 0x1, P0 ;  /* 0x00000001ff437807 */ /* 0x000fe20000000000 */
[----:B------:R-:W-:-:S02]  /*1650*/  USEL UR45, UR39, 0x1, UP1 ;  /* 0x00000001272d7887 */ /* 0x000fc40008800000 */
[----:B------:R-:W-:Y:S01]  /*1660*/  IMAD.IADD R58, R58, 0x1, -R3 ;  /* 0x000000013a3a7824 */ /* 0x000fe200078e0a03 */
[----:B0-----:R-:W-:Y:S01]  /*1670*/  ULEA UR41, UR5, UR41, 0x18 ;  /* 0x0000002905297291 */ /* 0x001fe2000f8ec03f */
[----:B------:R-:W-:Y:S01]  /*1680*/  IMAD.U32 R62, RZ, RZ, UR43 ;  /* 0x0000002bff3e7e24 */ /* 0x000fe2000f8e00ff */
[----:B------:R-:W-:Y:S01]  /*1690*/  LOP3.LUT R3, R0, 0xfffffffc, RZ, 0xc0, !PT ;  /* 0xfffffffc00037812 */ /* 0x000fe200078ec0ff */
[C-C-:B------:R-:W-:Y:S01]  /*16a0*/  IMAD R65, R9.reuse, -0x10, -R58.reuse ;  /* 0xfffffff009417824 */ /* 0x140fe200078e0a3a */
[----:B------:R-:W-:Y:S01]  /*16b0*/  UIADD3 UR44, UR41, 0x50, URZ ;  /* 0x00000050292c7890 */ /* 0x000fe2000fffe03f */
[--C-:B------:R-:W-:Y:S01]  /*16c0*/  SHF.R.S32.HI R59, RZ, 0x1f, R58.reuse ;  /* 0x0000001fff3b7819 */ /* 0x100fe2000001143a */
[----:B------:R-:W-:Y:S01]  /*16d0*/  UIADD3 UR4, UR41, 0x180, URZ ;  /* 0x0000018029047890 */ /* 0x000fe2000fffe03f */
[----:B------:R-:W-:Y:S01]  /*16e0*/  LOP3.LUT R64, R62, 0x8, RZ, 0xc0, !PT ;  /* 0x000000083e407812 */ /* 0x000fe200078ec0ff */
[----:B------:R-:W-:Y:S01]  /*16f0*/  UIADD3 UR5, UR41, 0x8180, URZ ;  /* 0x0000818029057890 */ /* 0x000fe2000fffe03f */
[----:B------:R-:W-:Y:S01]  /*1700*/  IMAD.IADD R60, R4, 0x1, -R3 ;  /* 0x00000001043c7824 */ /* 0x000fe200078e0a03 */
[----:B------:R-:W-:Y:S01]  /*1710*/  USHF.R.U32.HI UR4, URZ, 0x4, UR4 ;  /* 0x000000043f047899 */ /* 0x000fe20008011604 */
[----:B------:R-:W-:Y:S01]  /*1720*/  IMAD.U32 R63, RZ, RZ, UR44 ;  /* 0x0000002cff3f7e24 */ /* 0x000fe2000f8e00ff */
[----:B------:R-:W-:Y:S01]  /*1730*/  USHF.R.U32.HI UR5, URZ, 0x4, UR5 ;  /* 0x000000043f057899 */ /* 0x000fe20008011605 */
[----:B------:R-:W-:Y:S01]  /*1740*/  IMAD.WIDE R58, R9, 0x10, R58 ;  /* 0x00000010093a7825 */ /* 0x000fe200078e023a */
[----:B------:R-:W-:Y:S01]  /*1750*/  ULOP3.LUT UR4, UR4, 0x3fff, URZ, 0xc0, !UPT ;  /* 0x00003fff04047892 */ /* 0x000fe2000f8ec03f */
[----:B------:R-:W-:Y:S01]  /*1760*/  LOP3.LUT R62, R62, 0x8, RZ, 0xc, !PT ;  /* 0x000000083e3e7812 */ /* 0x000fe200078e0cff */
[----:B------:R-:W-:Y:S01]  /*1770*/  ULOP3.LUT UR5, UR5, 0x3fff, URZ, 0xc0, !UPT ;  /* 0x00003fff05057892 */ /* 0x000fe2000f8ec03f */
[----:B------:R-:W-:Y:S01]  /*1780*/  VIADD R61, R63, UR43 ;  /* 0x0000002b3f3d7c36 */ /* 0x000fe20008000000 */
[----:B------:R-:W-:Y:S01]  /*1790*/  LOP3.LUT R64, R64, 0x18, RZ, 0x3c, !PT ;  /* 0x0000001840407812 */ /* 0x000fe200078e3cff */
[----:B------:R-:W-:Y:S01]  /*17a0*/  VIADD R65, R65, UR6 ;  /* 0x0000000641417c36 */ /* 0x000fe20008000000 */
[----:B------:R-:W-:-:S02]  /*17b0*/  USHF.L.U32 UR40, UR39, 0x1, URZ ;  /* 0x0000000127287899 */ /* 0x000fc4000800063f */
[----:B------:R-:W-:Y:S02]  /*17c0*/  UIADD3 UR45, -UR45, UR39, URZ ;  /* 0x000000272d2d7290 */ /* 0x000fe4000fffe13f */
[----:B------:R-:W-:Y:S02]  /*17d0*/  USEL UR46, URZ, 0x1, !UP0 ;  /* 0x000000013f2e7887 */ /* 0x000fe4000c000000 */
[----:B------:R-:W-:Y:S02]  /*17e0*/  ULOP3.LUT UR47, UR4, 0x10000, URZ, 0xfc, !UPT ;  /* 0x00010000042f7892 */ /* 0x000fe4000f8efc3f */
[----:B------:R-:W-:-:S12]  /*17f0*/  ULOP3.LUT UR48, UR5, 0x10000, URZ, 0xfc, !UPT ;  /* 0x0001000005307892 */ /* 0x000fd8000f8efc3f */
.L_x_105:
[----:B------:R-:W-:Y:S01]  /*1800*/  SHF.L.U32 R0, R67, 0x1f, RZ ;  /* 0x0000001f43007819 */ /* 0x000fe200000006ff */
[----:B------:R-:W-:Y:S02]  /*1810*/  ULDC UR4, c[0x0][0x28c] ;  /* 0x0000a30000047ab9 */ /* 0x000fe40000000800 */
[----:B------:R-:W-:Y:S01]  /*1820*/  ISETP.LT.AND P1, PT, RZ, UR4, PT ;  /* 0x00000004ff007c0c */ /* 0x000fe2000bf21270 */
[----:B------:R-:W0:Y:S02]  /*1830*/  SYNCS.PHASECHK.TRANS64.TRYWAIT P0, [R63+UR43], R0 ;  /* 0x000000003f0075a7 */ /* 0x000e24000800016b */
[----:B0-234-:R-:W-:Y:S10]  /*1840*/  @!P0 BRA `(.L_x_18) ;  /* 0x0000003c00fc8947 */ /* 0x01dff40003800000 */
.L_x_127:
[----:B------:R-:W-:Y:S05]  /*1850*/  @P1 BRA `(.L_x_19) ;  /* 0x0000000000401947 */ /* 0x000fea0003800000 */
[----:B0-----:R-:W-:Y:S01]  /*1860*/  MOV R0, 0x0 ;  /* 0x0000000000007802 */ /* 0x001fe20000000f00 */
[----:B------:R-:W-:Y:S01]  /*1870*/  ULDC.64 UR4, c[0x4][0x68] ;  /* 0x01001a0000047ab9 */ /* 0x000fe20000000a00 */
[----:B------:R-:W-:Y:S01]  /*1880*/  ULDC.64 UR6, c[0x4][0x8] ;  /* 0x0100020000067ab9 */ /* 0x000fe20000000a00 */
[----:B------:R-:W-:Y:S01]  /*1890*/  IMAD.U32 R4, RZ, RZ, UR4 ;  /* 0x00000004ff047e24 */ /* 0x000fe2000f8e00ff */
[----:B------:R0:W1:Y:S01]  /*18a0*/  LDC.64 R14, c[0x4][R0] ;  /* 0x01000000000e7b82 */ /* 0x0000620000000a00 */
[----:B------:R-:W-:Y:S01]  /*18b0*/  IMAD.U32 R5, RZ, RZ, UR5 ;  /* 0x00000005ff057e24 */ /* 0x000fe2000f8e00ff */
[----:B------:R-:W-:Y:S01]  /*18c0*/  ULDC.64 UR4, c[0x4][0x70] ;  /* 0x01001c0000047ab9 */ /* 0x000fe20000000a00 */
[----:B------:R-:W-:Y:S02]  /*18d0*/  IMAD.U32 R10, RZ, RZ, UR6 ;  /* 0x00000006ff0a7e24 */ /* 0x000fe4000f8e00ff */
[----:B------:R-:W-:Y:S02]  /*18e0*/  IMAD.U32 R6, RZ, RZ, UR4 ;  /* 0x00000004ff067e24 */ /* 0x000fe4000f8e00ff */
[----:B------:R-:W-:-:S02]  /*18f0*/  IMAD.U32 R7, RZ, RZ, UR5 ;  /* 0x00000005ff077e24 */ /* 0x000fc4000f8e00ff */
[----:B------:R-:W-:Y:S02]  /*1900*/  IMAD.U32 R11, RZ, RZ, UR7 ;  /* 0x00000007ff0b7e24 */ /* 0x000fe4000f8e00ff */
[----:B------:R-:W-:Y:S02]  /*1910*/  IMAD.MOV.U32 R8, RZ, RZ, 0x1e1 ;  /* 0x000001e1ff087424 */ /* 0x000fe400078e00ff */
[----:B------:R-:W-:Y:S02]  /*1920*/  IMAD.MOV.U32 R12, RZ, RZ, 0x1 ;  /* 0x00000001ff0c7424 */ /* 0x000fe400078e00ff */
[----:B0-----:R-:W-:-:S07]  /*1930*/  IMAD.MOV.U32 R13, RZ, RZ, RZ ;  /* 0x000000ffff0d7224 */ /* 0x001fce00078e00ff */
[----:B------:R-:W-:-:S07]  /*1940*/  LEPC R20, `(.L_x_19) ;  /* 0x000000001014794e */ /* 0x000fce0000000000 */
[----:B-1---5:R-:W-:Y:S05]  /*1950*/  CALL.ABS.NOINC R14 ;  /* 0x000000000e007343 */ /* 0x022fea0003c00000 */
.L_x_19:
[----:B------:R-:W-:-:S06]  /*1960*/  ULOP3.LUT UR4, UR36, 0x1, URZ, 0xfc, !UPT ;  /* 0x0000000124047892 */ /* 0x000fcc000f8efc3f */
[----:B0-----:R-:W-:-:S05]  /*1970*/  IMAD.U32 R0, RZ, RZ, UR4 ;  /* 0x00000004ff007e24 */ /* 0x001fca000f8e00ff */
[----:B------:R-:W-:-:S13]  /*1980*/  ISETP.NE.AND P0, PT, R0, 0x3, PT ;  /* 0x000000030000780c */ /* 0x000fda0003f05270 */
[----:B------:R-:W-:Y:S05]  /*1990*/  @!P0 BRA `(.L_x_20) ;  /* 0x0000000000048947 */ /* 0x000fea0003800000 */
[----:B------:R-:W-:Y:S01]  /*19a0*/  BPT.TRAP 0x1 ;  /* 0x000000040000795c */ /* 0x000fe20000300000 */
.L_x_20:
[----:B------:R-:W-:Y:S02]  /*19b0*/  IMAD.U32 R3, RZ, RZ, UR42 ;  /* 0x0000002aff037e24 */ /* 0x000fe4000f8e00ff */
[----:B------:R-:W-:-:S03]  /*19c0*/  IMAD.U32 R0, RZ, RZ, UR46 ;  /* 0x0000002eff007e24 */ /* 0x000fc6000f8e00ff */
[----:B------:R-:W-:Y:S02]  /*19d0*/  LEA R3, R3, UR41, 0x3 ;  /* 0x0000002903037c11 */ /* 0x000fe4000f8e18ff */
[----:B------:R-:W-:-:S04]  /*19e0*/  SHF.L.U32 R0, R0, 0x1f, RZ ;  /* 0x0000001f00007819 */ /* 0x000fc800000006ff */
[----:B------:R0:W1:Y:S01]  /*19f0*/  SYNCS.PHASECHK.TRANS64.TRYWAIT P1, [R3+URZ], R0 ;  /* 0x00000000030075a7 */ /* 0x000062000802017f */
[----:B------:R-:W-:Y:S05]  /*1a00*/  @!P0 BRA `(.L_x_21) ;  /* 0x0000000000048947 */ /* 0x000fea0003800000 */
[----:B------:R-:W-:Y:S01]  /*1a10*/  BPT.TRAP 0x1 ;  /* 0x000000040000795c */ /* 0x000fe20000300000 */
.L_x_21:
[----:B-1----:R-:W-:Y:S05]  /*1a20*/  @P1 BRA `(.L_x_22) ;  /* 0x0000000000081947 */ /* 0x002fea0003800000 */
[----:B------:R-:W1:Y:S02]  /*1a30*/  SYNCS.PHASECHK.TRANS64.TRYWAIT P1, [R3+URZ], R0 ;  /* 0x00000000030075a7 */ /* 0x000e64000802017f */
[----:B-1----:R-:W-:Y:S05]  /*1a40*/  @!P1 BRA `(.L_x_23) ;  /* 0x0000003c00909947 */ /* 0x002fea0003800000 */
.L_x_22:
[----:B------:R-:W-:Y:S05]  /*1a50*/  WARPSYNC.ALL ;  /* 0x0000000000007948 */ /* 0x000fea0003800000 */
[----:B------:R-:W-:Y:S01]  /*1a60*/  ULEA UR8, UR42, UR47, 0x9 ;  /* 0x0000002f2a087291 */ /* 0x000fe2000f8e483f */
[----:B------:R-:W-:Y:S01]  /*1a70*/  WARPGROUP.ARRIVE ;  /* 0x00000000000079c5 */ /* 0x000fe20000000000 */
[----:B------:R-:W-:Y:S01]  /*1a80*/  ULEA UR9, UR42, UR48, 0x9 ;  /* 0x000000302a097291 */ /* 0x000fe2000f8e483f */
[----:B01----:R-:W-:Y:S01]  /*1a90*/  IMAD.U32 R0, RZ, RZ, UR45 ;  /* 0x0000002dff007e24 */ /* 0x003fe2000f8e00ff */
[----:B------:R-:W-:Y:S01]  /*1aa0*/  UMOV UR5, 0x40000040 ;  /* 0x4000004000057882 */ /* 0x000fe20000000000 */
[----:B------:R-:W-:-:S02]  /*1ab0*/  UMOV UR7, 0x40000040 ;  /* 0x4000004000077882 */ /* 0x000fc40000000000 */
[----:B------:R-:W-:Y:S01]  /*1ac0*/  UMOV UR4, UR8 ;  /* 0x0000000800047c82 */ /* 0x000fe20008000000 */
[----:B------:R-:W-:Y:S01]  /*1ad0*/  ISETP.GE.AND P1, PT, R0, 0x1, PT ;  /* 0x000000010000780c */ /* 0x000fe20003f26270 */
[----:B------:R-:W-:Y:S02]  /*1ae0*/  UMOV UR6, UR9 ;  /* 0x0000000900067c82 */ /* 0x000fe40008000000 */
[----:B------:R-:W-:Y:S01]  /*1af0*/  IGMMA.64x64x32.S8.S8 R24, gdesc[UR4], RZ, !UPT, gsb0 ;  /* 0x01e00000041879f1 */ /* 0x000fe2000c0410ff */
[----:B------:R-:W-:Y:S02]  /*1b00*/  UIADD3 UR4, UR8, 0x2, URZ ;  /* 0x0000000208047890 */ /* 0x000fe4000fffe03f */
[----:B------:R-:W-:Y:S01]  /*1b10*/  UIADD3 UR6, UR9, 0x2, URZ ;  /* 0x0000000209067890 */ /* 0x000fe2000fffe03f */
[----:B------:R-:W-:Y:S01]  /*1b20*/  UMOV UR5, 0x40000040 ;  /* 0x4000004000057882 */ /* 0x000fe20000000000 */
[----:B------:R-:W-:Y:S01]  /*1b30*/  UMOV UR7, 0x40000040 ;  /* 0x4000004000077882 */ /* 0x000fe20000000000 */
[----:B------:R-:W-:-:S02]  /*1b40*/  WARPGROUP.DEPBAR.LE gsb0, 0x0 ;  /* 0x00008000000079c5 */ /* 0x000fc40000010000 */
[----:B------:R-:W-:-:S06]  /*1b50*/  WARPGROUP.ARRIVE ;  /* 0x00000000000079c5 */ /* 0x000fcc0000000000 */
[----:B------:R-:W-:Y:S01]  /*1b60*/  IGMMA.64x64x32.S8.S8 R24, gdesc[UR4], R24, gsb0 ;  /* 0x01e00000041879f1 */ /* 0x000fe20008041018 */
[----:B------:R-:W-:Y:S02]  /*1b70*/  UIADD3 UR4, UR8, 0x4, URZ ;  /* 0x0000000408047890 */ /* 0x000fe4000fffe03f */
[----:B------:R-:W-:Y:S01]  /*1b80*/  UIADD3 UR6, UR9, 0x4, URZ ;  /* 0x0000000409067890 */ /* 0x000fe2000fffe03f */
[----:B------:R-:W-:Y:S01]  /*1b90*/  UMOV UR5, 0x40000040 ;  /* 0x4000004000057882 */ /* 0x000fe20000000000 */
[----:B------:R-:W-:Y:S01]  /*1ba0*/  UMOV UR7, 0x40000040 ;  /* 0x4000004000077882 */ /* 0x000fe20000000000 */
[----:B------:R-:W-:Y:S02]  /*1bb0*/  WARPGROUP.DEPBAR.LE gsb0, 0x0 ;  /* 0x00008000000079c5 */ /* 0x000fe40000010000 */
        /* <DEDUP_REMOVED lines=8> */
[----:B------:R-:W-:Y:S03]  /*1c40*/  IGMMA.64x64x32.S8.S8 R24, gdesc[UR4], R24, gsb0 ;  /* 0x01e00000041879f1 */ /* 0x000fe60008041018 */
[----:B------:R-:W-:Y:S02]  /*1c50*/  WARPGROUP.DEPBAR.LE gsb0, 0x0 ;  /* 0x00008000000079c5 */ /* 0x000fe40000010000 */
[----:B------:R-:W-:Y:S05]  /*1c60*/  @!P1 BRA `(.L_x_24) ;  /* 0x0000000400189947 */ /* 0x000fea0003800000 */
[----:B------:R-:W-:Y:S01]  /*1c70*/  UIADD3 UR4, UR42, 0x1, URZ ;  /* 0x000000012a047890 */ /* 0x000fe2000fffe03f */
[----:B------:R-:W-:Y:S02]  /*1c80*/  IMAD.U32 R0, RZ, RZ, UR45 ;  /* 0x0000002dff007e24 */ /* 0x000fe4000f8e00ff */
[----:B------:R-:W-:Y:S01]  /*1c90*/  IMAD.U32 R3, RZ, RZ, UR42 ;  /* 0x0000002aff037e24 */ /* 0x000fe2000f8e00ff */
[----:B------:R-:W-:-:S04]  /*1ca0*/  UISETP.NE.AND UP0, UPT, UR4, 0x4, UPT ;  /* 0x000000040400788c */ /* 0x000fc8000bf05270 */
[----:B------:R-:W-:Y:S02]  /*1cb0*/  USEL UR5, URZ, 0x1, UP0 ;  /* 0x000000013f057887 */ /* 0x000fe40008000000 */
[----:B------:R-:W-:Y:S02]  /*1cc0*/  USEL UR8, UR4, URZ, UP0 ;  /* 0x0000003f04087287 */ /* 0x000fe40008000000 */
[----:B------:R-:W-:-:S06]  /*1cd0*/  ULOP3.LUT UR5, UR46, UR5, URZ, 0x3c, !UPT ;  /* 0x000000052e057292 */ /* 0x000fcc000f8e3c3f */
[----:B------:R-:W-:-:S07]  /*1ce0*/  IMAD.U32 R6, RZ, RZ, UR5 ;  /* 0x00000005ff067e24 */ /* 0x000fce000f8e00ff */
.L_x_31:
[----:B------:R-:W-:Y:S05]  /*1cf0*/  @!P0 BRA `(.L_x_25) ;  /* 0x0000000000048947 */ /* 0x000fea0003800000 */
[----:B------:R-:W-:Y:S01]  /*1d00*/  BPT.TRAP 0x1 ;  /* 0x000000040000795c */ /* 0x000fe20000300000 */
.L_x_25:
[----:B------:R-:W-:Y:S01]  /*1d10*/  ULEA UR4, UR8, UR41, 0x3 ;  /* 0x0000002908047291 */ /* 0x000fe2000f8e183f */
[----:B------:R-:W-:-:S08]  /*1d20*/  SHF.L.U32 R4, R6, 0x1f, RZ ;  /* 0x0000001f06047819 */ /* 0x000fd000000006ff */
[----:B------:R0:W1:Y:S01]  /*1d30*/  SYNCS.PHASECHK.TRANS64.TRYWAIT P1, [UR4], R4 ;  /* 0x00000004ff0075a7 */ /* 0x0000620008020144 */
[----:B------:R-:W-:Y:S05]  /*1d40*/  @!P0 BRA `(.L_x_26) ;  /* 0x0000000000048947 */ /* 0x000fea0003800000 */
[----:B------:R-:W-:Y:S01]  /*1d50*/  BPT.TRAP 0x1 ;  /* 0x000000040000795c */ /* 0x000fe20000300000 */
.L_x_26:
[----:B-1----:R-:W-:Y:S05]  /*1d60*/  @P1 BRA `(.L_x_27) ;  /* 0x0000000000081947 */ /* 0x002fea0003800000 */
[----:B------:R-:W1:Y:S02]  /*1d70*/  SYNCS.PHASECHK.TRANS64.TRYWAIT P1, [UR4], R4 ;  /* 0x00000004ff0075a7 */ /* 0x000e640008020144 */
[----:B-1----:R-:W-:Y:S05]  /*1d80*/  @!P1 BRA `(.L_x_28) ;  /* 0x0000003800d49947 */ /* 0x002fea0003800000 */
.L_x_27:
[----:B------:R-:W-:Y:S01]  /*1d90*/  ULEA UR9, UR8, UR47, 0x9 ;  /* 0x0000002f08097291 */ /* 0x000fe2000f8e483f */
[----:B------:R-:W-:Y:S01]  /*1da0*/  WARPGROUP.ARRIVE ;  /* 0x00000000000079c5 */ /* 0x000fe20000000000 */
[----:B------:R-:W-:Y:S01]  /*1db0*/  ULEA UR10, UR8, UR48, 0x9 ;  /* 0x00000030080a7291 */ /* 0x000fe2000f8e483f */
[----:B------:R-:W-:Y:S01]  /*1dc0*/  UMOV UR5, 0x40000040 ;  /* 0x4000004000057882 */ /* 0x000fe20000000000 */
[----:B------:R-:W-:-:S03]  /*1dd0*/  UMOV UR7, 0x40000040 ;  /* 0x4000004000077882 */ /* 0x000fc60000000000 */
[----:B------:R-:W-:Y:S02]  /*1de0*/  UMOV UR4, UR9 ;  /* 0x0000000900047c82 */ /* 0x000fe40008000000 */
[----:B------:R-:W-:Y:S02]  /*1df0*/  UMOV UR6, UR10 ;  /* 0x0000000a00067c82 */ /* 0x000fe40008000000 */
[----:B------:R-:W-:Y:S01]  /*1e00*/  IGMMA.64x64x32.S8.S8 R24, gdesc[UR4], R24, gsb0 ;  /* 0x01e00000041879f1 */ /* 0x000fe20008041018 */
        /* <DEDUP_REMOVED lines=23> */
[----:B------:R-:W-:Y:S01]  /*1f80*/  BPT.TRAP 0x1 ;  /* 0x000000040000795c */ /* 0x000fe20000300000 */
.L_x_29:
[----:B------:R-:W-:Y:S01]  /*1f90*/  ISETP.NE.AND P1, PT, R23, RZ, PT ;  /* 0x000000ff1700720c */ /* 0x000fe20003f25270 */
[----:B------:R-:W-:-:S12]  /*1fa0*/  UISETP.GT.U32.AND UP0, UPT, UR36, 0x1, UPT ;  /* 0x000000012400788c */ /* 0x000fd8000bf04070 */
[----:B01----:R-:W-:-:S05]  /*1fb0*/  @P1 LEA R4, R3, UR41, 0x3 ;  /* 0x0000002903041c11 */ /* 0x003fca000f8e18ff */
[----:B------:R-:W-:-:S05]  /*1fc0*/  @P1 VIADD R5, R4, 0x20 ;  /* 0x0000002004051836 */ /* 0x000fca0000000000 */
[----:B------:R-:W-:-:S04]  /*1fd0*/  @P1 PRMT R5, R22, 0x654, R5 ;  /* 0x0000065416051816 */ /* 0x000fc80000000005 */
[----:B------:R0:W-:Y:S01]  /*1fe0*/  @P1 SYNCS.ARRIVE.TRANS64.RED.A1T0 RZ, [R5+URZ], RZ ;  /* 0x000000ff05ff19a7 */ /* 0x0001e2000810043f */
[----:B------:R-:W-:-:S13]  /*1ff0*/  PLOP3.LUT P1, PT, PT, PT, UP0, 0x80, 0x0 ;  /* 0x000000000000781c */ /* 0x000fda0003f2f008 */
[----:B0-----:R-:W-:Y:S05]  /*2000*/  @P1 BRA `(.L_x_30) ;  /* 0x0000000000041947 */ /* 0x001fea0003800000 */
[----:B------:R-:W-:Y:S01]  /*2010*/  BPT.TRAP 0x1 ;  /* 0x000000040000795c */ /* 0x000fe20000300000 */
.L_x_30:
[----:B------:R-:W-:Y:S01]  /*2020*/  UIADD3 UR8, UR8, 0x1, URZ ;  /* 0x0000000108087890 */ /* 0x000fe2000fffe03f */
[C---:B------:R-:W-:Y:S01]  /*2030*/  ISETP.GT.AND P2, PT, R0.reuse, 0x1, PT ;  /* 0x000000010000780c */ /* 0x040fe20003f44270 */
[----:B------:R-:W-:Y:S02]  /*2040*/  VIADD R3, R3, 0x1 ;  /* 0x0000000103037836 */ /* 0x000fe40000000000 */
[----:B------:R-:W-:Y:S01]  /*2050*/  UISETP.NE.AND UP0, UPT, UR8, 0x4, UPT ;  /* 0x000000040800788c */ /* 0x000fe2000bf05270 */
[----:B------:R-:W-:Y:S02]  /*2060*/  VIADD R0, R0, 0xffffffff ;  /* 0xffffffff00007836 */ /* 0x000fe40000000000 */
[C---:B------:R-:W-:Y:S01]  /*2070*/  ISETP.NE.AND P1, PT, R3.reuse, 0x4, PT ;  /* 0x000000040300780c */ /* 0x040fe20003f25270 */
[----:B------:R-:W-:Y:S02]  /*2080*/  USEL UR4, URZ, 0x1, UP0 ;  /* 0x000000013f047887 */ /* 0x000fe40008000000 */
[----:B------:R-:W-:Y:S01]  /*2090*/  USEL UR8, UR8, URZ, UP0 ;  /* 0x0000003f08087287 */ /* 0x000fe20008000000 */
[----:B------:R-:W-:-:S03]  /*20a0*/  SEL R3, R3, RZ, P1 ;  /* 0x000000ff03037207 */ /* 0x000fc60000800000 */
[----:B------:R-:W-:Y:S01]  /*20b0*/  LOP3.LUT R6, R6, UR4, RZ, 0x3c, !PT ;  /* 0x0000000406067c12 */ /* 0x000fe2000f8e3cff */
[----:B------:R-:W-:Y:S07]  /*20c0*/  @P2 BRA `(.L_x_31) ;  /* 0xfffffffc00082947 */ /* 0x000fee000383ffff */
.L_x_24:
[----:B------:R-:W0:Y:S01]  /*20d0*/  LDC R0, c[0x0][0x28c] ;  /* 0x0000a300ff007b82 */ /* 0x000e220000000800 */
[----:B------:R1:W-:Y:S01]  /*20e0*/  SYNCS.ARRIVE.TRANS64.A1T0 RZ, [R62+UR44], RZ ;  /* 0x000000ff3eff79a7 */ /* 0x0003e2000810002c */
[----:B0-----:R-:W-:-:S13]  /*20f0*/  ISETP.GE.AND P1, PT, R0, 0x1, PT ;  /* 0x000000010000780c */ /* 0x001fda0003f26270 */
[----:B-1----:R-:W-:Y:S05]  /*2100*/  @!P1 BRA `(.L_x_32) ;  /* 0x0000000000409947 */ /* 0x002fea0003800000 */
[----:B------:R-:W-:Y:S05]  /*2110*/  @!P0 BRA `(.L_x_33) ;  /* 0x0000000000048947 */ /* 0x000fea0003800000 */
[----:B------:R-:W-:Y:S01]  /*2120*/  BPT.TRAP 0x1 ;  /* 0x000000040000795c */ /* 0x000fe20000300000 */
.L_x_33:
[----:B------:R-:W-:Y:S01]  /*2130*/  ISETP.NE.AND P0, PT, R23, RZ, PT ;  /* 0x000000ff1700720c */ /* 0x000fe20003f05270 */
[----:B------:R-:W-:-:S12]  /*2140*/  IMAD.U32 R3, RZ, RZ, UR41 ;  /* 0x00000029ff037e24 */ /* 0x000fd8000f8e00ff */
[----:B------:R-:W-:-:S05]  /*2150*/  VOTEU.ANY UP0, P0 ;  /* 0x00000000003f7886 */ /* 0x000fca0000000100 */
[----:B------:R-:W-:Y:S02]  /*2160*/  @UP0 UIADD3 UR4, UR45, UR42, URZ ;  /* 0x0000002a2d040290 */ /* 0x000fe4000fffe03f */
[----:B------:R-:W-:-:S04]  /*2170*/  UISETP.GT.U32.AND UP0, UPT, UR36, 0x1, UPT ;  /* 0x000000012400788c */ /* 0x000fc8000bf04070 */
[----:B------:R-:W-:-:S04]  /*2180*/  IMAD.U32 R0, RZ, RZ, UR4 ;  /* 0x00000004ff007e24 */ /* 0x000fc8000f8e00ff */
[----:B------:R-:W-:-:S05]  /*2190*/  @P0 IMAD.SHL.U32 R0, R0, 0x8, RZ ;  /* 0x0000000800000824 */ /* 0x000fca00078e00ff */
[----:B------:R-:W-:-:S04]  /*21a0*/  @P0 LOP3.LUT R0, R0, 0x18, RZ, 0xc0, !PT ;  /* 0x0000001800000812 */ /* 0x000fc800078ec0ff */
[----:B------:R-:W-:-:S04]  /*21b0*/  @P0 IADD3 R3, R3, 0x20, R0 ;  /* 0x0000002003030810 */ /* 0x000fc80007ffe000 */
[----:B------:R-:W-:-:S04]  /*21c0*/  @P0 PRMT R3, R22, 0x654, R3 ;  /* 0x0000065416030816 */ /* 0x000fc80000000003 */
[----:B------:R0:W-:Y:S01]  /*21d0*/  @P0 SYNCS.ARRIVE.TRANS64.RED.A1T0 RZ, [R3+URZ], RZ ;  /* 0x000000ff03ff09a7 */ /* 0x0001e2000810043f */
[----:B------:R-:W-:-:S13]  /*21e0*/  PLOP3.LUT P0, PT, PT, PT, UP0, 0x80, 0x0 ;  /* 0x000000000000781c */ /* 0x000fda0003f0f008 */
[----:B0-----:R-:W-:Y:S05]  /*21f0*/  @P0 BRA `(.L_x_32) ;  /* 0x0000000000040947 */ /* 0x001fea0003800000 */
[----:B------:R-:W-:Y:S01]  /*2200*/  BPT.TRAP 0x1 ;  /* 0x000000040000795c */ /* 0x000fe20000300000 */
.L_x_32:
[----:B------:R-:W-:Y:S01]  /*2210*/  SHF.L.U32 R0, R67, 0x1f, RZ ;  /* 0x0000001f43007819 */ /* 0x000fe200000006ff */
[----:B------:R-:W-:Y:S01]  /*2220*/  UIADD3 UR42, UR40, UR42, URZ ;  /* 0x0000002a282a7290 */ /* 0x000fe2000fffe03f */
[----:B------:R-:W0:Y:S01]  /*2230*/  LDC R15, c[0x0][0x288] ;  /* 0x0000a200ff0f7b82 */ /* 0x000e220000000800 */
[----:B------:R-:W-:Y:S02]  /*2240*/  IMAD.SHL.U32 R8, R60, 0x2, RZ ;  /* 0x000000023c087824 */ /* 0x000fe400078e00ff */
[----:B------:R-:W-:Y:S02]  /*2250*/  USHF.R.U32.HI UR4, URZ, 0x2, UR42 ;  /* 0x000000023f047899 */ /* 0x000fe4000801162a */
[----:B------:R-:W-:Y:S01]  /*2260*/  UISETP.GT.U32.AND UP0, UPT, UR42, 0x3, UPT ;  /* 0x000000032a00788c */ /* 0x000fe2000bf04070 */
[----:B------:R-:W-:Y:S01]  /*2270*/  SHF.R.S32.HI R9, RZ, 0x1f, R8 ;  /* 0x0000001fff097819 */ /* 0x000fe20000011408 */
[----:B------:R-:W-:Y:S01]  /*2280*/  ULOP3.LUT UR4, UR4, 0x1, URZ, 0xc0, !UPT ;  /* 0x0000000104047892 */ /* 0x000fe2000f8ec03f */
[----:B------:R-:W1:Y:S01]  /*2290*/  SYNCS.PHASECHK.TRANS64.TRYWAIT P0, [R63+UR43+0x10], R0 ;  /* 0x000010003f0075a7 */ /* 0x000e62000800016b */
[----:B------:R-:W-:-:S02]  /*22a0*/  UISETP.LT.U32.AND UP0, UPT, UR40, 0x4, UP0 ;  /* 0x000000042800788c */ /* 0x000fc40008701070 */
[----:B------:R-:W-:Y:S02]  /*22b0*/  UISETP.NE.U32.AND UP1, UPT, UR4, 0x1, UPT ;  /* 0x000000010400788c */ /* 0x000fe4000bf25070 */
[----:B------:R-:W-:Y:S02]  /*22c0*/  USEL UR5, URZ, 0x1, !UP0 ;  /* 0x000000013f057887 */ /* 0x000fe4000c000000 */
[----:B------:R-:W-:Y:S02]  /*22d0*/  UISETP.GT.U32.AND UP1, UPT, UR40, 0x3, !UP1 ;  /* 0x000000032800788c */ /* 0x000fe4000cf24070 */
[----:B------:R-:W-:Y:S02]  /*22e0*/  ULOP3.LUT UR42, UR42, 0x3, URZ, 0xc0, !UPT ;  /* 0x000000032a2a7892 */ /* 0x000fe4000f8ec03f */
[----:B------:R-:W-:-:S04]  /*22f0*/  USEL UR4, URZ, 0x1, !UP1 ;  /* 0x000000013f047887 */ /* 0x000fc8000c800000 */
[----:B------:R-:W-:Y:S01]  /*2300*/  ULOP3.LUT UR46, UR4, UR46, UR5, 0x96, !UPT ;  /* 0x0000002e042e7292 */ /* 0x000fe2000f8e9605 */
[----:B01----:R-:W-:Y:S11]  /*2310*/  @!P0 BRA `(.L_x_34) ;  /* 0x0000003400888947 */ /* 0x003ff60003800000 */
.L_x_128:
[----:B0-----:R-:W-:Y:S01]  /*2320*/  IMAD.SHL.U32 R0, R19, 0x40, RZ ;  /* 0x0000004013007824 */ /* 0x001fe200078e00ff */
[----:B------:R-:W-:Y:S01]  /*2330*/  ULDC UR6, c[0x0][0x284] ;  /* 0x0000a10000067ab9 */ /* 0x000fe20000000800 */
[----:B------:R-:W-:Y:S01]  /*2340*/  IMAD.SHL.U32 R14, R18, 0x40, RZ ;  /* 0x00000040120e7824 */ /* 0x000fe200078e00ff */
[----:B------:R-:W-:Y:S01]  /*2350*/  SHF.R.S32.HI R69, RZ, 0x1f, R2 ;  /* 0x0000001fff457819 */ /* 0x000fe20000011402 */
[----:B------:R-:W-:Y:S01]  /*2360*/  ULDC.64 UR4, c[0x0][0x5d0] ;  /* 0x0001740000047ab9 */ /* 0x000fe20000000a00 */
[----:B------:R-:W-:Y:S01]  /*2370*/  ISETP.GE.AND P0, PT, R0, UR6, PT ;  /* 0x0000000600007c0c */ /* 0x000fe2000bf06270 */
[----:B------:R-:W-:Y:S01]  /*2380*/  IMAD.WIDE.U32 R4, R2, UR4, R8 ;  /* 0x0000000402047c25 */ /* 0x000fe2000f8e0008 */
[----:B------:R-:W-:Y:S02]  /*2390*/  SHF.R.S32.HI R68, RZ, 0x1f, R14 ;  /* 0x0000001fff447819 */ /* 0x000fe4000001140e */
[C---:B------:R-:W-:Y:S01]  /*23a0*/  ISETP.GE.OR P0, PT, R14.reuse, R15, P0 ;  /* 0x0000000f0e00720c */ /* 0x040fe20000706670 */
[----:B------:R-:W-:Y:S01]  /*23b0*/  IMAD R3, R69, UR4, RZ ;  /* 0x0000000445037c24 */ /* 0x000fe2000f8e02ff */
[----:B------:R-:W-:-:S03]  /*23c0*/  IADD3 R4, P1, R14, R4, RZ ;  /* 0x000000040e047210 */ /* 0x000fc60007f3e0ff */
[----:B------:R-:W-:-:S05]  /*23d0*/  IMAD R3, R2, UR5, R3 ;  /* 0x0000000502037c24 */ /* 0x000fca000f8e0203 */
[----:B------:R-:W-:-:S03]  /*23e0*/  IADD3.X R5, R68, R5, R3, P1, !PT ;  /* 0x0000000544057210 */ /* 0x000fc60000ffe403 */
[----:B------:R-:W-:Y:S05]  /*23f0*/  @P0 BRA `(.L_x_35) ;  /* 0x0000001c00200947 */ /* 0x000fea0003800000 */
[----:B------:R-:W0:Y:S01]  /*2400*/  LDC.64 R10, c[0x0][0x5c8] ;  /* 0x00017200ff0a7b82 */ /* 0x000e220000000a00 */
[----:B------:R-:W-:Y:S01]  /*2410*/  IMAD.WIDE R12, R19, 0x40, R58 ;  /* 0x00000040130c7825 */ /* 0x000fe200078e023a */
[----:B------:R-:W-:Y:S01]  /*2420*/  ULDC.64 UR4, c[0x0][0x5c0] ;  /* 0x0001700000047ab9 */ /* 0x000fe20000000a00 */
[----:B------:R-:W-:Y:S02]  /*2430*/  BSSY B0, `(.L_x_35) ;  /* 0x00001c4000007945 */ /* 0x000fe40003800000 */
[----:B------:R-:W-:Y:S02]  /*2440*/  IMAD.IADD R70, R65, 0x1, -R0 ;  /* 0x0000000141467824 */ /* 0x000fe400078e0a00 */
[-C--:B0-----:R-:W-:Y:S02]  /*2450*/  IMAD R3, R13, R10.reuse, RZ ;  /* 0x0000000a0d037224 */ /* 0x081fe400078e02ff */
[----:B------:R-:W-:-:S04]  /*2460*/  IMAD.WIDE.U32 R4, R12, R10, R4 ;  /* 0x0000000a0c047225 */ /* 0x000fc800078e0004 */
[----:B------:R-:W-:Y:S01]  /*2470*/  IMAD R3, R12, R11, R3 ;  /* 0x0000000b0c037224 */ /* 0x000fe200078e0203 */
[----:B------:R-:W-:-:S03]  /*2480*/  IADD3 R6, P0, R4, UR4, RZ ;  /* 0x0000000404067c10 */ /* 0x000fc6000ff1e0ff */
[----:B------:R-:W-:Y:S01]  /*2490*/  IMAD.IADD R3, R5, 0x1, R3 ;  /* 0x0000000105037824 */ /* 0x000fe200078e0203 */
[----:B------:R-:W-:-:S04]  /*24a0*/  LEA R4, P1, R10, R6, 0x3 ;  /* 0x000000060a047211 */ /* 0x000fc800078218ff */
[----:B------:R-:W-:Y:S01]  /*24b0*/  IADD3.X R7, R3, UR5, RZ, P0, !PT ;  /* 0x0000000503077c10 */ /* 0x000fe200087fe4ff */
[----:B------:R-:W-:Y:S01]  /*24c0*/  IMAD R3, R60, -0x2, R15 ;  /* 0xfffffffe3c037824 */ /* 0x000fe200078e020f */
[----:B-----5:R-:W-:Y:S02]  /*24d0*/  ISETP.NE.AND P0, PT, R57, RZ, PT ;  /* 0x000000ff3900720c */ /* 0x020fe40003f05270 */
[----:B------:R-:W-:Y:S01]  /*24e0*/  LEA.HI.X R5, R10, R7, R11, 0x3, P1 ;  /* 0x000000070a057211 */ /* 0x000fe200008f1c0b */
[----:B------:R-:W-:-:S10]  /*24f0*/  IMAD.IADD R71, R3, 0x1, -R14 ;  /* 0x0000000103477824 */ /* 0x000fd400078e0a0e */
[----:B------:R-:W-:Y:S05]  /*2500*/  @!P0 BRA `(.L_x_36) ;  /* 0x0000001400188947 */ /* 0x000fea0003800000 */
[----:B------:R-:W0:Y:S01]  /*2510*/  LDC.64 R18, c[0x0][0x5b0] ;  /* 0x00016c00ff127b82 */ /* 0x000e220000000a00 */
[----:B------:R-:W-:Y:S01]  /*2520*/  ULDC.64 UR4, c[0x0][0x5b8] ;  /* 0x00016e0000047ab9 */ /* 0x000fe20000000a00 */
[----:B------:R-:W-:Y:S01]  /*2530*/  ISETP.GE.AND P2, PT, R71, 0x1, PT ;  /* 0x000000014700780c */ /* 0x000fe20003f46270 */
[----:B------:R-:W-:Y:S01]  /*2540*/  IMAD.WIDE.U32 R8, R2, UR4, R8 ;  /* 0x0000000402087c25 */ /* 0x000fe2000f8e0008 */
[----:B------:R-:W-:Y:S02]  /*2550*/  BSSY B1, `(.L_x_37) ;  /* 0x000000e000017945 */ /* 0x000fe40003800000 */
[----:B------:R-:W-:Y:S01]  /*2560*/  ISETP.LT.OR P4, PT, R70, 0x1, !P2 ;  /* 0x000000014600780c */ /* 0x000fe20005781670 */
[----:B------:R-:W-:Y:S01]  /*2570*/  IMAD R3, R69, UR4, RZ ;  /* 0x0000000445037c24 */ /* 0x000fe2000f8e02ff */
[----:B------:R-:W1:Y:S01]  /*2580*/  LDC.64 R20, c[0x0][0x5a8] ;  /* 0x00016a00ff147b82 */ /* 0x000e620000000a00 */
[----:B------:R-:W-:Y:S02]  /*2590*/  IADD3 R8, P0, R14, R8, RZ ;  /* 0x000000080e087210 */ /* 0x000fe40007f1e0ff */
[----:B------:R-:W-:-:S05]  /*25a0*/  IMAD R3, R2, UR5, R3 ;  /* 0x0000000502037c24 */ /* 0x000fca000f8e0203 */
[----:B------:R-:W-:Y:S01]  /*25b0*/  IADD3.X R9, R68, R9, R3, P0, !PT ;  /* 0x0000000944097210 */ /* 0x000fe200007fe403 */
[-C--:B0-----:R-:W-:Y:S02]  /*25c0*/  IMAD R0, R13, R18.reuse, RZ ;  /* 0x000000120d007224 */ /* 0x081fe400078e02ff */
[----:B------:R-:W-:-:S04]  /*25d0*/  IMAD.WIDE.U32 R2, R12, R18, R8 ;  /* 0x000000120c027225 */ /* 0x000fc800078e0008 */
[----:B------:R-:W-:Y:S01]  /*25e0*/  IMAD R15, R12, R19, R0 ;  /* 0x000000130c0f7224 */ /* 0x000fe200078e0200 */
[----:B-1----:R-:W-:-:S04]  /*25f0*/  IADD3 R2, P0, R2, R20, RZ ;  /* 0x0000001402027210 */ /* 0x002fc80007f1e0ff */
[----:B------:R-:W-:Y:S01]  /*2600*/  IADD3.X R3, R21, R3, R15, P0, !PT ;  /* 0x0000000315037210 */ /* 0x000fe200007fe40f */
[----:B------:R-:W-:Y:S08]  /*2610*/  @P4 BRA `(.L_x_38) ;  /* 0x0000000000044947 */ /* 0x000ff00003800000 */
[----:B------:R0:W5:Y:S02]  /*2620*/  LDG.E.U8 R66, desc[UR52][R2.64] ;  /* 0x0000003402427981 */ /* 0x000164000c1e1100 */
.L_x_38:
[----:B------:R-:W-:Y:S05]  /*2630*/  BSYNC B1 ;  /* 0x0000000000017941 */ /* 0x000fea0003800000 */
.L_x_37:
[----:B-----5:R-:W-:Y:S01]  /*2640*/  LOP3.LUT R0, R66, 0xffff, RZ, 0xc0, !PT ;  /* 0x0000ffff42007812 */ /* 0x020fe200078ec0ff */
[C---:B------:R-:W-:Y:S01]  /*2650*/  IMAD.SHL.U32 R10, R18.reuse, 0x8, RZ ;  /* 0x00000008120a7824 */ /* 0x040fe200078e00ff */
[----:B------:R-:W-:Y:S01]  /*2660*/  SHF.L.U64.HI R11, R18, 0x3, R19 ;  /* 0x00000003120b7819 */ /* 0x000fe20000010213 */
[----:B------:R-:W-:Y:S01]  /*2670*/  BSSY B1, `(.L_x_39) ;  /* 0x0000016000017945 */ /* 0x000fe20003800000 */
[----:B------:R-:W-:Y:S02]  /*2680*/  ISETP.GE.AND P1, PT, R71, 0x2, PT ;  /* 0x000000024700780c */ /* 0x000fe40003f26270 */
[----:B------:R-:W-:Y:S01]  /*2690*/  PRMT R0, R0, 0x8880, RZ ;  /* 0x0000888000007816 */ /* 0x000fe200000000ff */
[----:B------:R-:W-:Y:S01]  /*26a0*/  IMAD.WIDE.U32 R10, R12, R18, R10 ;  /* 0x000000120c0a7225 */ /* 0x000fe200078e000a */
[C---:B------:R-:W-:Y:S02]  /*26b0*/  ISETP.LT.OR P6, PT, R70.reuse, 0x1, !P1 ;  /* 0x000000014600780c */ /* 0x040fe40004fc1670 */
[----:B------:R-:W-:Y:S01]  /*26c0*/  ISETP.LT.OR P2, PT, R70, 0x9, !P2 ;  /* 0x000000094600780c */ /* 0x000fe20005741670 */
[----:B------:R-:W-:Y:S01]  /*26d0*/  IMAD R13, R0, R57, RZ ;  /* 0x00000039000d7224 */ /* 0x000fe200078e02ff */
[----:B------:R-:W-:Y:S01]  /*26e0*/  IADD3 R8, P0, P3, R8, R20, R10 ;  /* 0x0000001408087210 */ /* 0x000fe20007b1e00a */
[----:B------:R-:W-:Y:S01]  /*26f0*/  IMAD.IADD R0, R15, 0x1, R11 ;  /* 0x000000010f007824 */ /* 0x000fe200078e020b */
[----:B------:R-:W-:Y:S01]  /*2700*/  ISETP.LT.OR P1, PT, R70, 0x9, !P1 ;  /* 0x000000094600780c */ /* 0x000fe20004f21670 */
[----:B------:R-:W-:-:S03]  /*2710*/  @!P4 IMAD R11, R24, R56, R13 ;  /* 0x00000038180bc224 */ /* 0x000fc600078e020d */
[----:B------:R-:W-:Y:S02]  /*2720*/  IADD3.X R9, R9, R21, R0, P0, P3 ;  /* 0x0000001509097210 */ /* 0x000fe400007e6400 */
[C---:B------:R-:W-:Y:S01]  /*2730*/  ISETP.GE.AND P3, PT, R71.reuse, 0x9, PT ;  /* 0x000000094700780c */ /* 0x040fe20003f66270 */
[----:B------:R1:W-:Y:S01]  /*2740*/  @!P4 STG.E.U8 desc[UR52][R6.64], R11 ;  /* 0x0000000b0600c986 */ /* 0x0003e2000c101134 */
[----:B------:R-:W-:Y:S02]  /*2750*/  ISETP.GE.AND P0, PT, R71, 0xa, PT ;  /* 0x0000000a4700780c */ /* 0x000fe40003f06270 */
[C---:B------:R-:W-:Y:S02]  /*2760*/  ISETP.LT.OR P5, PT, R70.reuse, 0x1, !P3 ;  /* 0x000000014600780c */ /* 0x040fe40005fa1670 */
[C---:B------:R-:W-:Y:S02]  /*2770*/  ISETP.LT.OR P4, PT, R70.reuse, 0x1, !P0 ;  /* 0x000000014600780c */ /* 0x040fe40004781670 */
[----:B------:R-:W-:Y:S01]  /*2780*/  ISETP.LT.OR P3, PT, R70, 0x9, !P3 ;  /* 0x000000094600780c */ /* 0x000fe20005f61670 */
[----:B------:R-:W-:-:S12]  /*2790*/  @P6 BRA `(.L_x_40) ;  /* 0x00000000000c6947 */ /* 0x000fd80003800000 */
[----:B------:R-:W2:Y:S02]  /*27a0*/  LDG.E.U8 R66, desc[UR52][R2.64+0x1] ;  /* 0x0000013402427981 */ /* 0x000ea4000c1e1100 */
[----:B--2---:R-:W-:-:S05]  /*27b0*/  PRMT R0, R66, 0x8880, RZ ;  /* 0x0000888042007816 */ /* 0x004fca00000000ff */
[----:B------:R-:W-:-:S07]  /*27c0*/  IMAD R13, R0, R57, RZ ;  /* 0x00000039000d7224 */ /* 0x000fce00078e02ff */
.L_x_40:
[----:B------:R-:W-:Y:S05]  /*27d0*/  BSYNC B1 ;  /* 0x0000000000017941 */ /* 0x000fea0003800000 */
.L_x_39:
[----:B------:R-:W-:Y:S01]  /*27e0*/  @!P6 IMAD R25, R25, R56, R13 ;  /* 0x000000381919e224 */ /* 0x000fe200078e020d */
[----:B------:R-:W-:Y:S04]  /*27f0*/  BSSY B1, `(.L_x_41) ;  /* 0x0000006000017945 */ /* 0x000fe80003800000 */
[----:B------:R2:W-:Y:S01]  /*2800*/  @!P6 STG.E.U8 desc[UR52][R6.64+0x1], R25 ;  /* 0x000001190600e986 */ /* 0x0005e2000c101134 */
[----:B------:R-:W-:Y:S05]  /*2810*/  @P2 BRA `(.L_x_42) ;  /* 0x00000000000c2947 */ /* 0x000fea0003800000 */
[----:B------:R-:W3:Y:S02]  /*2820*/  LDG.E.U8 R66, desc[UR52][R8.64] ;  /* 0x0000003408427981 */ /* 0x000ee4000c1e1100 */
[----:B---3--:R-:W-:-:S05]  /*2830*/  PRMT R0, R66, 0x8880, RZ ;  /* 0x0000888042007816 */ /* 0x008fca00000000ff */
[----:B------:R-:W-:-:S07]  /*2840*/  IMAD R13, R0, R57, RZ ;  /* 0x00000039000d7224 */ /* 0x000fce00078e02ff */
.L_x_42:
[----:B------:R-:W-:Y:S05]  /*2850*/  BSYNC B1 ;  /* 0x0000000000017941 */ /* 0x000fea0003800000 */
.L_x_41:
[----:B-1----:R-:W-:Y:S01]  /*2860*/  @!P2 IMAD R11, R26, R56, R13 ;  /* 0x000000381a0ba224 */ /* 0x002fe200078e020d */
[----:B------:R-:W-:Y:S04]  /*2870*/  BSSY B1, `(.L_x_43) ;  /* 0x0000006000017945 */ /* 0x000fe80003800000 */
[----:B------:R1:W-:Y:S01]  /*2880*/  @!P2 STG.E.U8 desc[UR52][R4.64], R11 ;  /* 0x0000000b0400a986 */ /* 0x0003e2000c101134 */
[----:B------:R-:W-:Y:S05]  /*2890*/  @P1 BRA `(.L_x_44) ;  /* 0x00000000000c1947 */ /* 0x000fea0003800000 */
[----:B------:R-:W3:Y:S02]  /*28a0*/  LDG.E.U8 R66, desc[UR52][R8.64+0x1] ;  /* 0x0000013408427981 */ /* 0x000ee4000c1e1100 */
[----:B---3--:R-:W-:-:S05]  /*28b0*/  PRMT R0, R66, 0x8880, RZ ;  /* 0x0000888042007816 */ /* 0x008fca00000000ff */
[----:B------:R-:W-:-:S07]  /*28c0*/  IMAD R13, R0, R57, RZ ;  /* 0x00000039000d7224 */ /* 0x000fce00078e02ff */
.L_x_44:
[----:B------:R-:W-:Y:S05]  /*28d0*/  BSYNC B1 ;  /* 0x0000000000017941 */ /* 0x000fea0003800000 */
.L_x_43:
[----:B------:R-:W-:Y:S01]  /*28e0*/  @!P1 IMAD R27, R27, R56, R13 ;  /* 0x000000381b1b9224 */ /* 0x000fe200078e020d */
[----:B------:R-:W-:Y:S04]  /*28f0*/  BSSY B1, `(.L_x_45) ;  /* 0x0000006000017945 */ /* 0x000fe80003800000 */
[----:B------:R3:W-:Y:S01]  /*2900*/  @!P1 STG.E.U8 desc[UR52][R4.64+0x1], R27 ;  /* 0x0000011b04009986 */ /* 0x0007e2000c101134 */
[----:B------:R-:W-:Y:S05]  /*2910*/  @P5 BRA `(.L_x_46) ;  /* 0x00000000000c5947 */ /* 0x000fea0003800000 */
[----:B------:R-:W4:Y:S02]  /*2920*/  LDG.E.U8 R66, desc[UR52][R2.64+0x8] ;  /* 0x0000083402427981 */ /* 0x000f24000c1e1100 */
[----:B----4-:R-:W-:-:S05]  /*2930*/  PRMT R0, R66, 0x8880, RZ ;  /* 0x0000888042007816 */ /* 0x010fca00000000ff */
[----:B------:R-:W-:-:S07]  /*2940*/  IMAD R13, R0, R57, RZ ;  /* 0x00000039000d7224 */ /* 0x000fce00078e02ff */
.L_x_46:
[----:B------:R-:W-:Y:S05]  /*2950*/  BSYNC B1 ;  /* 0x0000000000017941 */ /* 0x000fea0003800000 */
.L_x_45:
[----:B-1----:R-:W-:Y:S01]  /*2960*/  @!P5 IMAD R11, R28, R56, R13 ;  /* 0x000000381c0bd224 */ /* 0x002fe200078e020d */
[----:B------:R-:W-:Y:S04]  /*2970*/  BSSY B1, `(.L_x_47) ;  /* 0x0000006000017945 */ /* 0x000fe80003800000 */
[----:B------:R1:W-:Y:S01]  /*2980*/  @!P5 STG.E.U8 desc[UR52][R6.64+0x8], R11 ;  /* 0x0000080b0600d986 */ /* 0x0003e2000c101134 */
[----:B------:R-:W-:Y:S05]  /*2990*/  @P4 BRA `(.L_x_48) ;  /* 0x00000000000c4947 */ /* 0x000fea0003800000 */
[----:B------:R-:W4:Y:S02]  /*29a0*/  LDG.E.U8 R66, desc[UR52][R2.64+0x9] ;  /* 0x0000093402427981 */ /* 0x000f24000c1e1100 */
[----:B----4-:R-:W-:-:S05]  /*29b0*/  PRMT R0, R66, 0x8880, RZ ;  /* 0x0000888042007816 */ /* 0x010fca00000000ff */
[----:B------:R-:W-:-:S07]  /*29c0*/  IMAD R13, R0, R57, RZ ;  /* 0x00000039000d7224 */ /* 0x000fce00078e02ff */
.L_x_48:
[----:B------:R-:W-:Y:S05]  /*29d0*/  BSYNC B1 ;  /* 0x0000000000017941 */ /* 0x000fea0003800000 */
.L_x_47:
[----:B------:R-:W-:Y:S01]  /*29e0*/  @!P4 IMAD R29, R29, R56, R13 ;  /* 0x000000381d1dc224 */ /* 0x000fe200078e020d */
[----:B------:R-:W-:Y:S04]  /*29f0*/  BSSY B1, `(.L_x_49) ;  /* 0x0000006000017945 */ /* 0x000fe80003800000 */
[----:B------:R4:W-:Y:S01]  /*2a00*/  @!P4 STG.E.U8 desc[UR52][R6.64+0x9], R29 ;  /* 0x0000091d0600c986 */ /* 0x0009e2000c101134 */
[----:B------:R-:W-:Y:S05]  /*2a10*/  @P3 BRA `(.L_x_50) ;  /* 0x00000000000c3947 */ /* 0x000fea0003800000 */
[----:B------:R-:W5:Y:S02]  /*2a20*/  LDG.E.U8 R66, desc[UR52][R8.64+0x8] ;  /* 0x0000083408427981 */ /* 0x000f64000c1e1100 */
[----:B-----5:R-:W-:-:S05]  /*2a30*/  PRMT R0, R66, 0x8880, RZ ;  /* 0x0000888042007816 */ /* 0x020fca00000000ff */
[----:B------:R-:W-:-:S07]  /*2a40*/  IMAD R13, R0, R57, RZ ;  /* 0x00000039000d7224 */ /* 0x000fce00078e02ff */
.L_x_50:
[----:B------:R-:W-:Y:S05]  /*2a50*/  BSYNC B1 ;  /* 0x0000000000017941 */ /* 0x000fea0003800000 */
.L_x_49:
[----:B------:R-:W-:Y:S01]  /*2a60*/  ISETP.LT.OR P0, PT, R70, 0x9, !P0 ;  /* 0x000000094600780c */ /* 0x000fe20004701670 */
[----:B-1----:R-:W-:Y:S01]  /*2a70*/  @!P3 IMAD R11, R30, R56, R13 ;  /* 0x000000381e0bb224 */ /* 0x002fe200078e020d */
[C---:B------:R-:W-:Y:S01]  /*2a80*/  ISETP.GE.AND P4, PT, R71.reuse, 0x11, PT ;  /* 0x000000114700780c */ /* 0x040fe20003f86270 */
[----:B------:R-:W-:Y:S01]  /*2a90*/  BSSY B1, `(.L_x_51) ;  /* 0x000000d000017945 */ /* 0x000fe20003800000 */
[C---:B------:R-:W-:Y:S02]  /*2aa0*/  ISETP.GE.AND P2, PT, R71.reuse, 0x12, PT ;  /* 0x000000124700780c */ /* 0x040fe40003f46270 */
[----:B------:R-:W-:Y:S01]  /*2ab0*/  ISETP.GE.AND P1, PT, R71, 0x19, PT ;  /* 0x000000194700780c */ /* 0x000fe20003f26270 */
[----:B------:R1:W-:Y:S01]  /*2ac0*/  @!P3 STG.E.U8 desc[UR52][R4.64+0x8], R11 ;  /* 0x0000080b0400b986 */ /* 0x0003e2000c101134 */
[C---:B------:R-:W-:Y:S02]  /*2ad0*/  ISETP.LT.OR P5, PT, R70.reuse, 0x1, !P4 ;  /* 0x000000014600780c */ /* 0x040fe400067a1670 */
[----:B------:R-:W-:-:S02]  /*2ae0*/  ISETP.LT.OR P3, PT, R70, 0x1, !P2 ;  /* 0x000000014600780c */ /* 0x000fc40005761670 */
[C---:B------:R-:W-:Y:S02]  /*2af0*/  ISETP.LT.OR P6, PT, R70.reuse, 0x9, !P2 ;  /* 0x000000094600780c */ /* 0x040fe400057c1670 */
[C---:B------:R-:W-:Y:S02]  /*2b00*/  ISETP.LT.OR P4, PT, R70.reuse, 0x9, !P4 ;  /* 0x000000094600780c */ /* 0x040fe40006781670 */
[----:B------:R-:W-:Y:S01]  /*2b10*/  ISETP.LT.OR P2, PT, R70, 0x1, !P1 ;  /* 0x000000014600780c */ /* 0x000fe20004f41670 */
[----:B------:R-:W-:-:S12]  /*2b20*/  @P0 BRA `(.L_x_52) ;  /* 0x00000000000c0947 */ /* 0x000fd80003800000 */
[----:B------:R-:W5:Y:S02]  /*2b30*/  LDG.E.U8 R66, desc[UR52][R8.64+0x9] ;  /* 0x0000093408427981 */ /* 0x000f64000c1e1100 */
[----:B-----5:R-:W-:-:S05]  /*2b40*/  PRMT R0, R66, 0x8880, RZ ;  /* 0x0000888042007816 */ /* 0x020fca00000000ff */
[----:B------:R-:W-:-:S07]  /*2b50*/  IMAD R13, R0, R57, RZ ;  /* 0x00000039000d7224 */ /* 0x000fce00078e02ff */
.L_x_52:
[----:B------:R-:W-:Y:S05]  /*2b60*/  BSYNC B1 ;  /* 0x0000000000017941 */ /* 0x000fea0003800000 */
.L_x_51:
[----:B------:R-:W-:Y:S01]  /*2b70*/  @!P0 IMAD R31, R31, R56, R13 ;  /* 0x000000381f1f8224 */ /* 0x000fe200078e020d */
[----:B------:R-:W-:Y:S04]  /*2b80*/  BSSY B1, `(.L_x_53) ;  /* 0x0000006000017945 */ /* 0x000fe80003800000 */
[----:B------:R0:W-:Y:S01]  /*2b90*/  @!P0 STG.E.U8 desc[UR52][R4.64+0x9], R31 ;  /* 0x0000091f04008986 */ /* 0x0001e2000c101134 */
[----:B------:R-:W-:Y:S05]  /*2ba0*/  @P5 BRA `(.L_x_54) ;  /* 0x00000000000c5947 */ /* 0x000fea0003800000 */
[----:B------:R-:W5:Y:S02]  /*2bb0*/  LDG.E.U8 R66, desc[UR52][R2.64+0x10] ;  /* 0x0000103402427981 */ /* 0x000f64000c1e1100 */
[----:B-----5:R-:W-:-:S05]  /*2bc0*/  PRMT R0, R66, 0x8880, RZ ;  /* 0x0000888042007816 */ /* 0x020fca00000000ff */
[----:B------:R-:W-:-:S07]  /*2bd0*/  IMAD R13, R0, R57, RZ ;  /* 0x00000039000d7224 */ /* 0x000fce00078e02ff */
.L_x_54:
[----:B------:R-:W-:Y:S05]  /*2be0*/  BSYNC B1 ;  /* 0x0000000000017941 */ /* 0x000fea0003800000 */
.L_x_53:
[----:B-1----:R-:W-:Y:S01]  /*2bf0*/  @!P5 IMAD R11, R32, R56, R13 ;  /* 0x00000038200bd224 */ /* 0x002fe200078e020d */
[----:B------:R-:W-:Y:S04]  /*2c00*/  BSSY B1, `(.L_x_55) ;  /* 0x0000006000017945 */ /* 0x000fe80003800000 */
[----:B------:R1:W-:Y:S01]  /*2c10*/  @!P5 STG.E.U8 desc[UR52][R6.64+0x10], R11 ;  /* 0x0000100b0600d986 */ /* 0x0003e2000c101134 */
[----:B------:R-:W-:Y:S05]  /*2c20*/  @P3 BRA `(.L_x_56) ;  /* 0x00000000000c3947 */ /* 0x000fea0003800000 */
[----:B------:R-:W5:Y:S02]  /*2c30*/  LDG.E.U8 R66, desc[UR52][R2.64+0x11] ;  /* 0x0000113402427981 */ /* 0x000f64000c1e1100 */
[----:B-----5:R-:W-:-:S05]  /*2c40*/  PRMT R0, R66, 0x8880, RZ ;  /* 0x0000888042007816 */ /* 0x020fca00000000ff */
[----:B------:R-:W-:-:S07]  /*2c50*/  IMAD R13, R0, R57, RZ ;  /* 0x00000039000d7224 */ /* 0x000fce00078e02ff */
.L_x_56:
[----:B------:R-:W-:Y:S05]  /*2c60*/  BSYNC B1 ;  /* 0x0000000000017941 */ /* 0x000fea0003800000 */
.L_x_55:
[----:B------:R-:W-:Y:S01]  /*2c70*/  @!P3 IMAD R33, R33, R56, R13 ;  /* 0x000000382121b224 */ /* 0x000fe200078e020d */
[----:B------:R-:W-:Y:S04]  /*2c80*/  BSSY B1, `(.L_x_57) ;  /* 0x0000006000017945 */ /* 0x000fe80003800000 */
[----:B------:R0:W-:Y:S01]  /*2c90*/  @!P3 STG.E.U8 desc[UR52][R6.64+0x11], R33 ;  /* 0x000011210600b986 */ /* 0x0001e2000c101134 */
[----:B------:R-:W-:Y:S05]  /*2ca0*/  @P4 BRA `(.L_x_58) ;  /* 0x00000000000c4947 */ /* 0x000fea0003800000 */
[----:B------:R-:W5:Y:S02]  /*2cb0*/  LDG.E.U8 R66, desc[UR52][R8.64+0x10] ;  /* 0x0000103408427981 */ /* 0x000f64000c1e1100 */
[----:B-----5:R-:W-:-:S05]  /*2cc0*/  PRMT R0, R66, 0x8880, RZ ;  /* 0x0000888042007816 */ /* 0x020fca00000000ff */
[----:B------:R-:W-:-:S07]  /*2cd0*/  IMAD R13, R0, R57, RZ ;  /* 0x00000039000d7224 */ /* 0x000fce00078e02ff */
.L_x_58:
[----:B------:R-:W-:Y:S05]  /*2ce0*/  BSYNC B1 ;  /* 0x0000000000017941 */ /* 0x000fea0003800000 */
.L_x_57:
[----:B-1----:R-:W-:Y:S01]  /*2cf0*/  @!P4 IMAD R11, R34, R56, R13 ;  /* 0x00000038220bc224 */ /* 0x002fe200078e020d */
[----:B------:R-:W-:Y:S04]  /*2d00*/  BSSY B1, `(.L_x_59) ;  /* 0x0000006000017945 */ /* 0x000fe80003800000 */
[----:B------:R1:W-:Y:S01]  /*2d10*/  @!P4 STG.E.U8 desc[UR52][R4.64+0x10], R11 ;  /* 0x0000100b0400c986 */ /* 0x0003e2000c101134 */
[----:B------:R-:W-:Y:S05]  /*2d20*/  @P6 BRA `(.L_x_60) ;  /* 0x00000000000c6947 */ /* 0x000fea0003800000 */
[----:B------:R-:W5:Y:S02]  /*2d30*/  LDG.E.U8 R66, desc[UR52][R8.64+0x11] ;  /* 0x0000113408427981 */ /* 0x000f64000c1e1100 */
[----:B-----5:R-:W-:-:S05]  /*2d40*/  PRMT R0, R66, 0x8880, RZ ;  /* 0x0000888042007816 */ /* 0x020fca00000000ff */
[----:B------:R-:W-:-:S07]  /*2d50*/  IMAD R13, R0, R57, RZ ;  /* 0x00000039000d7224 */ /* 0x000fce00078e02ff */
.L_x_60:
[----:B------:R-:W-:Y:S05]  /*2d60*/  BSYNC B1 ;  /* 0x0000000000017941 */ /* 0x000fea0003800000 */
.L_x_59:
[----:B------:R-:W-:Y:S01]  /*2d70*/  @!P6 IMAD R35, R35, R56, R13 ;  /* 0x000000382323e224 */ /* 0x000fe200078e020d */
[----:B------:R-:W-:Y:S04]  /*2d80*/  BSSY B1, `(.L_x_61) ;  /* 0x0000006000017945 */ /* 0x000fe80003800000 */
[----:B------:R0:W-:Y:S01]  /*2d90*/  @!P6 STG.E.U8 desc[UR52][R4.64+0x11], R35 ;  /* 0x000011230400e986 */ /* 0x0001e2000c101134 */
[----:B------:R-:W-:Y:S05]  /*2da0*/  @P2 BRA `(.L_x_62) ;  /* 0x00000000000c2947 */ /* 0x000fea0003800000 */
[----:B------:R-:W5:Y:S02]  /*2db0*/  LDG.E.U8 R66, desc[UR52][R2.64+0x18] ;  /* 0x0000183402427981 */ /* 0x000f64000c1e1100 */
[----:B-----5:R-:W-:-:S05]  /*2dc0*/  PRMT R0, R66, 0x8880, RZ ;  /* 0x0000888042007816 */ /* 0x020fca00000000ff */
[----:B------:R-:W-:-:S07]  /*2dd0*/  IMAD R13, R0, R57, RZ ;  /* 0x00000039000d7224 */ /* 0x000fce00078e02ff */
.L_x_62:
[----:B------:R-:W-:Y:S05]  /*2de0*/  BSYNC B1 ;  /* 0x0000000000017941 */ /* 0x000fea0003800000 */
.L_x_61:
[C---:B------:R-:W-:Y:S01]  /*2df0*/  ISETP.GE.AND P0, PT, R71.reuse, 0x1a, PT ;  /* 0x0000001a4700780c */ /* 0x040fe20003f06270 */
[----:B-1----:R-:W-:Y:S01]  /*2e00*/  @!P2 IMAD R11, R36, R56, R13 ;  /* 0x00000038240ba224 */ /* 0x002fe200078e020d */
[C---:B------:R-:W-:Y:S01]  /*2e10*/  ISETP.GE.AND P3, PT, R71.reuse, 0x21, PT ;  /* 0x000000214700780c */ /* 0x040fe20003f66270 */
[----:B------:R-:W-:Y:S01]  /*2e20*/  BSSY B1, `(.L_x_63) ;  /* 0x000000d000017945 */ /* 0x000fe20003800000 */
[C---:B------:R-:W-:Y:S02]  /*2e30*/  ISETP.LT.OR P6, PT, R70.reuse, 0x1, !P0 ;  /* 0x000000014600780c */ /* 0x040fe400047c1670 */
[----:B------:R1:W-:Y:S01]  /*2e40*/  @!P2 STG.E.U8 desc[UR52][R6.64+0x18], R11 ;  /* 0x0000180b0600a986 */ /* 0x0003e2000c101134 */
[----:B------:R-:W-:Y:S02]  /*2e50*/  ISETP.GE.AND P2, PT, R71, 0x22, PT ;  /* 0x000000224700780c */ /* 0x000fe40003f46270 */
[C---:B------:R-:W-:Y:S02]  /*2e60*/  ISETP.LT.OR P5, PT, R70.reuse, 0x1, !P3 ;  /* 0x000000014600780c */ /* 0x040fe40005fa1670 */
[----:B------:R-:W-:-:S02]  /*2e70*/  ISETP.LT.OR P1, PT, R70, 0x9, !P1 ;  /* 0x000000094600780c */ /* 0x000fc40004f21670 */
[C---:B------:R-:W-:Y:S02]  /*2e80*/  ISETP.LT.OR P0, PT, R70.reuse, 0x9, !P0 ;  /* 0x000000094600780c */ /* 0x040fe40004701670 */
[C---:B------:R-:W-:Y:S02]  /*2e90*/  ISETP.LT.OR P4, PT, R70.reuse, 0x1, !P2 ;  /* 0x000000014600780c */ /* 0x040fe40005781670 */
[----:B------:R-:W-:Y:S01]  /*2ea0*/  ISETP.LT.OR P3, PT, R70, 0x9, !P3 ;  /* 0x000000094600780c */ /* 0x000fe20005f61670 */
[----:B-1----:R-:W-:-:S12]  /*2eb0*/  @P6 BRA `(.L_x_64) ;  /* 0x00000000000c6947 */ /* 0x002fd80003800000 */
[----:B------:R-:W5:Y:S02]  /*2ec0*/  LDG.E.U8 R66, desc[UR52][R2.64+0x19] ;  /* 0x0000193402427981 */ /* 0x000f64000c1e1100 */
[----:B-----5:R-:W-:-:S05]  /*2ed0*/  PRMT R0, R66, 0x8880, RZ ;  /* 0x0000888042007816 */ /* 0x020fca00000000ff */
[----:B------:R-:W-:-:S07]  /*2ee0*/  IMAD R13, R0, R57, RZ ;  /* 0x00000039000d7224 */ /* 0x000fce00078e02ff */
.L_x_64:
[----:B------:R-:W-:Y:S05]  /*2ef0*/  BSYNC B1 ;  /* 0x0000000000017941 */ /* 0x000fea0003800000 */
.L_x_63:
[----:B------:R-:W-:Y:S01]  /*2f00*/  @!P6 IMAD R37, R37, R56, R13 ;  /* 0x000000382525e224 */ /* 0x000fe200078e020d */
[----:B------:R-:W-:Y:S04]  /*2f10*/  BSSY B1, `(.L_x_65) ;  /* 0x0000006000017945 */ /* 0x000fe80003800000 */
[----:B------:R1:W-:Y:S01]  /*2f20*/  @!P6 STG.E.U8 desc[UR52][R6.64+0x19], R37 ;  /* 0x000019250600e986 */ /* 0x0003e2000c101134 */
[----:B------:R-:W-:Y:S05]  /*2f30*/  @P1 BRA `(.L_x_66) ;  /* 0x00000000000c1947 */ /* 0x000fea0003800000 */
[----:B------:R-:W5:Y:S02]  /*2f40*/  LDG.E.U8 R66, desc[UR52][R8.64+0x18] ;  /* 0x0000183408427981 */ /* 0x000f64000c1e1100 */
[----:B-----5:R-:W-:-:S05]  /*2f50*/  PRMT R0, R66, 0x8880, RZ ;  /* 0x0000888042007816 */ /* 0x020fca00000000ff */
[----:B------:R-:W-:-:S07]  /*2f60*/  IMAD R13, R0, R57, RZ ;  /* 0x00000039000d7224 */ /* 0x000fce00078e02ff */
.L_x_66:
[----:B------:R-:W-:Y:S05]  /*2f70*/  BSYNC B1 ;  /* 0x0000000000017941 */ /* 0x000fea0003800000 */
.L_x_65:
[----:B------:R-:W-:Y:S01]  /*2f80*/  @!P1 IMAD R11, R38, R56, R13 ;  /* 0x00000038260b9224 */ /* 0x000fe200078e020d */
[----:B------:R-:W-:Y:S04]  /*2f90*/  BSSY B1, `(.L_x_67) ;  /* 0x0000006000017945 */ /* 0x000fe80003800000 */
[----:B------:R0:W-:Y:S01]  /*2fa0*/  @!P1 STG.E.U8 desc[UR52][R4.64+0x18], R11 ;  /* 0x0000180b04009986 */ /* 0x0001e2000c101134 */
[----:B------:R-:W-:Y:S05]  /*2fb0*/  @P0 BRA `(.L_x_68) ;  /* 0x00000000000c0947 */ /* 0x000fea0003800000 */
[----:B------:R-:W5:Y:S02]  /*2fc0*/  LDG.E.U8 R66, desc[UR52][R8.64+0x19] ;  /* 0x0000193408427981 */ /* 0x000f64000c1e1100 */
[----:B-----5:R-:W-:-:S05]  /*2fd0*/  PRMT R0, R66, 0x8880, RZ ;  /* 0x0000888042007816 */ /* 0x020fca00000000ff */
[----:B------:R-:W-:-:S07]  /*2fe0*/  IMAD R13, R0, R57, RZ ;  /* 0x00000039000d7224 */ /* 0x000fce00078e02ff */
.L_x_68:
[----:B------:R-:W-:Y:S05]  /*2ff0*/  BSYNC B1 ;  /* 0x0000000000017941 */ /* 0x000fea0003800000 */
.L_x_67:
[----:B------:R-:W-:Y:S01]  /*3000*/  @!P0 IMAD R39, R39, R56, R13 ;  /* 0x0000003827278224 */ /* 0x000fe200078e020d */
[----:B------:R-:W-:Y:S04]  /*3010*/  BSSY B1, `(.L_x_69) ;  /* 0x0000006000017945 */ /* 0x000fe80003800000 */
[----:B------:R0:W-:Y:S01]  /*3020*/  @!P0 STG.E.U8 desc[UR52][R4.64+0x19], R39 ;  /* 0x0000192704008986 */ /* 0x0001e2000c101134 */
[----:B------:R-:W-:Y:S05]  /*3030*/  @P5 BRA `(.L_x_70) ;  /* 0x00000000000c5947 */ /* 0x000fea0003800000 */
[----:B------:R-:W5:Y:S02]  /*3040*/  LDG.E.U8 R66, desc[UR52][R2.64+0x20] ;  /* 0x0000203402427981 */ /* 0x000f64000c1e1100 */
[----:B-----5:R-:W-:-:S05]  /*3050*/  PRMT R0, R66, 0x8880, RZ ;  /* 0x0000888042007816 */ /* 0x020fca00000000ff */
[----:B------:R-:W-:-:S07]  /*3060*/  IMAD R13, R0, R57, RZ ;  /* 0x00000039000d7224 */ /* 0x000fce00078e02ff */
.L_x_70:
[----:B------:R-:W-:Y:S05]  /*3070*/  BSYNC B1 ;  /* 0x0000000000017941 */ /* 0x000fea0003800000 */
.L_x_69:
[----:B0-----:R-:W-:Y:S01]  /*3080*/  @!P5 IMAD R11, R40, R56, R13 ;  /* 0x00000038280bd224 */ /* 0x001fe200078e020d */
[----:B------:R-:W-:Y:S04]  /*3090*/  BSSY B1, `(.L_x_71) ;  /* 0x0000006000017945 */ /* 0x000fe80003800000 */
[----:B------:R0:W-:Y:S01]  /*30a0*/  @!P5 STG.E.U8 desc[UR52][R6.64+0x20], R11 ;  /* 0x0000200b0600d986 */ /* 0x0001e2000c101134 */
[----:B------:R-:W-:Y:S05]  /*30b0*/  @P4 BRA `(.L_x_72) ;  /* 0x00000000000c4947 */ /* 0x000fea0003800000 */
[----:B------:R-:W5:Y:S02]  /*30c0*/  LDG.E.U8 R66, desc[UR52][R2.64+0x21] ;  /* 0x0000213402427981 */ /* 0x000f64000c1e1100 */
[----:B-----5:R-:W-:-:S05]  /*30d0*/  PRMT R0, R66, 0x8880, RZ ;  /* 0x0000888042007816 */ /* 0x020fca00000000ff */
[----:B------:R-:W-:-:S07]  /*30e0*/  IMAD R13, R0, R57, RZ ;  /* 0x00000039000d7224 */ /* 0x000fce00078e02ff */
.L_x_72:
[----:B------:R-:W-:Y:S05]  /*30f0*/  BSYNC B1 ;  /* 0x0000000000017941 */ /* 0x000fea0003800000 */
.L_x_71:
[----:B------:R-:W-:Y:S01]  /*3100*/  @!P4 IMAD R41, R41, R56, R13 ;  /* 0x000000382929c224 */ /* 0x000fe200078e020d */
[----:B------:R-:W-:Y:S04]  /*3110*/  BSSY B1, `(.L_x_73) ;  /* 0x0000006000017945 */ /* 0x000fe80003800000 */
[----:B------:R0:W-:Y:S01]  /*3120*/  @!P4 STG.E.U8 desc[UR52][R6.64+0x21], R41 ;  /* 0x000021290600c986 */ /* 0x0001e2000c101134 */
[----:B------:R-:W-:Y:S05]  /*3130*/  @P3 BRA `(.L_x_74) ;  /* 0x00000000000c3947 */ /* 0x000fea0003800000 */
[----:B------:R-:W5:Y:S02]  /*3140*/  LDG.E.U8 R66, desc[UR52][R8.64+0x20] ;  /* 0x0000203408427981 */ /* 0x000f64000c1e1100 */
[----:B-----5:R-:W-:-:S05]  /*3150*/  PRMT R0, R66, 0x8880, RZ ;  /* 0x0000888042007816 */ /* 0x020fca00000000ff */
[----:B------:R-:W-:-:S07]  /*3160*/  IMAD R13, R0, R57, RZ ;  /* 0x00000039000d7224 */ /* 0x000fce00078e02ff */
.L_x_74:
[----:B------:R-:W-:Y:S05]  /*3170*/  BSYNC B1 ;  /* 0x0000000000017941 */ /* 0x000fea0003800000 */
.L_x_73:
[----:B------:R-:W-:Y:S01]  /*3180*/  ISETP.LT.OR P2, PT, R70, 0x9, !P2 ;  /* 0x000000094600780c */ /* 0x000fe20005741670 */
[----:B0-----:R-:W-:Y:S01]  /*3190*/  @!P3 IMAD R11, R42, R56, R13 ;  /* 0x000000382a0bb224 */ /* 0x001fe200078e020d */
        /* <DEDUP_REMOVED lines=14> */
.L_x_76:
[----:B------:R-:W-:Y:S05]  /*3280*/  BSYNC B1 ;  /* 0x0000000000017941 */ /* 0x000fea0003800000 */
.L_x_75:
[----:B------:R-:W-:Y:S01]  /*3290*/  @!P2 IMAD R43, R43, R56, R13 ;  /* 0x000000382b2ba224 */ /* 0x000fe200078e020d */
[----:B------:R-:W-:Y:S04]  /*32a0*/  BSSY B1, `(.L_x_77) ;  /* 0x0000006000017945 */ /* 0x000fe80003800000 */
[----:B------:R0:W-:Y:S01]  /*32b0*/  @!P2 STG.E.U8 desc[UR52][R4.64+0x21], R43 ;  /* 0x0000212b0400a986 */ /* 0x0001e2000c101134 */
[----:B------:R-:W-:Y:S05]  /*32c0*/  @P5 BRA `(.L_x_78) ;  /* 0x00000000000c5947 */ /* 0x000fea0003800000 */
[----:B------:R-:W5:Y:S02]  /*32d0*/  LDG.E.U8 R66, desc[UR52][R2.64+0x28] ;  /* 0x0000283402427981 */ /* 0x000f64000c1e1100 */
[----:B-----5:R-:W-:-:S05]  /*32e0*/  PRMT R0, R66, 0x8880, RZ ;  /* 0x0000888042007816 */ /* 0x020fca00000000ff */
[----:B------:R-:W-:-:S07]  /*32f0*/  IMAD R13, R0, R57, RZ ;  /* 0x00000039000d7224 */ /* 0x000fce00078e02ff */
.L_x_78:
[----:B------:R-:W-:Y:S05]  /*3300*/  BSYNC B1 ;  /* 0x0000000000017941 */ /* 0x000fea0003800000 */
.L_x_77:
[----:B0-----:R-:W-:Y:S01]  /*3310*/  @!P5 IMAD R11, R44, R56, R13 ;  /* 0x000000382c0bd224 */ /* 0x001fe200078e020d */
[----:B------:R-:W-:Y:S04]  /*3320*/  BSSY B1, `(.L_x_79) ;  /* 0x0000006000017945 */ /* 0x000fe80003800000 */
[----:B------:R0:W-:Y:S01]  /*3330*/  @!P5 STG.E.U8 desc[UR52][R6.64+0x28], R11 ;  /* 0x0000280b0600d986 */ /* 0x0001e2000c101134 */
[----:B------:R-:W-:Y:S05]  /*3340*/  @P3 BRA `(.L_x_80) ;  /* 0x00000000000c3947 */ /* 0x000fea0003800000 */
[----:B------:R-:W5:Y:S02]  /*3350*/  LDG.E.U8 R66, desc[UR52][R2.64+0x29] ;  /* 0x0000293402427981 */ /* 0x000f64000c1e1100 */
[----:B-----5:R-:W-:-:S05]  /*3360*/  PRMT R0, R66, 0x8880, RZ ;  /* 0x0000888042007816 */ /* 0x020fca00000000ff */
[----:B------:R-:W-:-:S07]  /*3370*/  IMAD R13, R0, R57, RZ ;  /* 0x00000039000d7224 */ /* 0x000fce00078e02ff */
.L_x_80:
[----:B------:R-:W-:Y:S05]  /*3380*/  BSYNC B1 ;  /* 0x0000000000017941 */ /* 0x000fea0003800000 */
.L_x_79:
[----:B------:R-:W-:Y:S01]  /*3390*/  @!P3 IMAD R45, R45, R56, R13 ;  /* 0x000000382d2db224 */ /* 0x000fe200078e020d */
[----:B------:R-:W-:Y:S04]  /*33a0*/  BSSY B1, `(.L_x_81) ;  /* 0x0000006000017945 */ /* 0x000fe80003800000 */
[----:B------:R0:W-:Y:S01]  /*33b0*/  @!P3 STG.E.U8 desc[UR52][R6.64+0x29], R45 ;  /* 0x0000292d0600b986 */ /* 0x0001e2000c101134 */
[----:B------:R-:W-:Y:S05]  /*33c0*/  @P4 BRA `(.L_x_82) ;  /* 0x00000000000c4947 */ /* 0x000fea0003800000 */
[----:B------:R-:W5:Y:S02]  /*33d0*/  LDG.E.U8 R66, desc[UR52][R8.64+0x28] ;  /* 0x0000283408427981 */ /* 0x000f64000c1e1100 */
[----:B-----5:R-:W-:-:S05]  /*33e0*/  PRMT R0, R66, 0x8880, RZ ;  /* 0x0000888042007816 */ /* 0x020fca00000000ff */
[----:B------:R-:W-:-:S07]  /*33f0*/  IMAD R13, R0, R57, RZ ;  /* 0x00000039000d7224 */ /* 0x000fce00078e02ff */
.L_x_82:
[----:B------:R-:W-:Y:S05]  /*3400*/  BSYNC B1 ;  /* 0x0000000000017941 */ /* 0x000fea0003800000 */
.L_x_81:
[----:B0-----:R-:W-:Y:S01]  /*3410*/  @!P4 IMAD R11, R46, R56, R13 ;  /* 0x000000382e0bc224 */ /* 0x001fe200078e020d */
[----:B------:R-:W-:Y:S04]  /*3420*/  BSSY B1, `(.L_x_83) ;  /* 0x0000006000017945 */ /* 0x000fe80003800000 */
[----:B------:R0:W-:Y:S01]  /*3430*/  @!P4 STG.E.U8 desc[UR52][R4.64+0x28], R11 ;  /* 0x0000280b0400c986 */ /* 0x0001e2000c101134 */
[----:B------:R-:W-:Y:S05]  /*3440*/  @P1 BRA `(.L_x_84) ;  /* 0x00000000000c1947 */ /* 0x000fea0003800000 */
[----:B------:R-:W5:Y:S02]  /*3450*/  LDG.E.U8 R66, desc[UR52][R8.64+0x29] ;  /* 0x0000293408427981 */ /* 0x000f64000c1e1100 */
[----:B-----5:R-:W-:-:S05]  /*3460*/  PRMT R0, R66, 0x8880, RZ ;  /* 0x0000888042007816 */ /* 0x020fca00000000ff */
[----:B------:R-:W-:-:S07]  /*3470*/  IMAD R13, R0, R57, RZ ;  /* 0x00000039000d7224 */ /* 0x000fce00078e02ff */
.L_x_84:
[----:B------:R-:W-:Y:S05]  /*3480*/  BSYNC B1 ;  /* 0x0000000000017941 */ /* 0x000fea0003800000 */
.L_x_83:
[----:B------:R-:W-:Y:S01]  /*3490*/  @!P1 IMAD R47, R47, R56, R13 ;  /* 0x000000382f2f9224 */ /* 0x000fe200078e020d */
[----:B------:R-:W-:Y:S04]  /*34a0*/  BSSY B1, `(.L_x_85) ;  /* 0x0000006000017945 */ /* 0x000fe80003800000 */
[----:B------:R0:W-:Y:S01]  /*34b0*/  @!P1 STG.E.U8 desc[UR52][R4.64+0x29], R47 ;  /* 0x0000292f04009986 */ /* 0x0001e2000c101134 */
[----:B------:R-:W-:Y:S05]  /*34c0*/  @P6 BRA `(.L_x_86) ;  /* 0x00000000000c6947 */ /* 0x000fea0003800000 */
[----:B------:R-:W5:Y:S02]  /*34d0*/  LDG.E.U8 R66, desc[UR52][R2.64+0x30] ;  /* 0x0000303402427981 */ /* 0x000f64000c1e1100 */
[----:B-----5:R-:W-:-:S05]  /*34e0*/  PRMT R0, R66, 0x8880, RZ ;  /* 0x0000888042007816 */ /* 0x020fca00000000ff */
[----:B------:R-:W-:-:S07]  /*34f0*/  IMAD R13, R0, R57, RZ ;  /* 0x00000039000d7224 */ /* 0x000fce00078e02ff */
.L_x_86:
[----:B------:R-:W-:Y:S05]  /*3500*/  BSYNC B1 ;  /* 0x0000000000017941 */ /* 0x000fea0003800000 */
.L_x_85:
[C---:B------:R-:W-:Y:S01]  /*3510*/  ISETP.GE.AND P3, PT, R71.reuse, 0x32, PT ;  /* 0x000000324700780c */ /* 0x040fe20003f66270 */
[----:B0-----:R-:W-:Y:S01]  /*3520*/  @!P6 IMAD R11, R48, R56, R13 ;  /* 0x00000038300be224 */ /* 0x001fe200078e020d */
[C---:B------:R-:W-:Y:S01]  /*3530*/  ISETP.GE.AND P2, PT, R71.reuse, 0x39, PT ;  /* 0x000000394700780c */ /* 0x040fe20003f46270 */
[----:B------:R-:W-:Y:S01]  /*3540*/  BSSY B1, `(.L_x_87) ;  /* 0x000000d000017945 */ /* 0x000fe20003800000 */
[C---:B------:R-:W-:Y:S02]  /*3550*/  ISETP.LT.OR P4, PT, R70.reuse, 0x1, !P3 ;  /* 0x000000014600780c */ /* 0x040fe40005f81670 */
        /* <DEDUP_REMOVED lines=11> */
.L_x_88:
[----:B------:R-:W-:Y:S05]  /*3610*/  BSYNC B1 ;  /* 0x0000000000017941 */ /* 0x000fea0003800000 */
.L_x_87:
[----:B------:R-:W-:Y:S01]  /*3620*/  @!P4 IMAD R49, R49, R56, R13 ;  /* 0x000000383131c224 */ /* 0x000fe200078e020d */
[----:B------:R-:W-:Y:S04]  /*3630*/  BSSY B1, `(.L_x_89) ;  /* 0x0000006000017945 */ /* 0x000fe80003800000 */
[----:B------:R0:W-:Y:S01]  /*3640*/  @!P4 STG.E.U8 desc[UR52][R6.64+0x31], R49 ;  /* 0x000031310600c986 */ /* 0x0001e2000c101134 */
[----:B------:R-:W-:Y:S05]  /*3650*/  @P0 BRA `(.L_x_90) ;  /* 0x00000000000c0947 */ /* 0x000fea0003800000 */
[----:B------:R-:W5:Y:S02]  /*3660*/  LDG.E.U8 R66, desc[UR52][R8.64+0x30] ;  /* 0x0000303408427981 */ /* 0x000f64000c1e1100 */
[----:B-----5:R-:W-:-:S05]  /*3670*/  PRMT R0, R66, 0x8880, RZ ;  /* 0x0000888042007816 */ /* 0x020fca00000000ff */
[----:B------:R-:W-:-:S07]  /*3680*/  IMAD R13, R0, R57, RZ ;  /* 0x00000039000d7224 */ /* 0x000fce00078e02ff */
.L_x_90:
[----:B------:R-:W-:Y:S05]  /*3690*/  BSYNC B1 ;  /* 0x0000000000017941 */ /* 0x000fea0003800000 */
.L_x_89:
[----:B0-----:R-:W-:Y:S01]  /*36a0*/  @!P0 IMAD R11, R50, R56, R13 ;  /* 0x00000038320b8224 */ /* 0x001fe200078e020d */
[----:B------:R-:W-:Y:S04]  /*36b0*/  BSSY B1, `(.L_x_91) ;  /* 0x0000006000017945 */ /* 0x000fe80003800000 */
[----:B------:R0:W-:Y:S01]  /*36c0*/  @!P0 STG.E.U8 desc[UR52][R4.64+0x30], R11 ;  /* 0x0000300b04008986 */ /* 0x0001e2000c101134 */
[----:B------:R-:W-:Y:S05]  /*36d0*/  @P3 BRA `(.L_x_92) ;  /* 0x00000000000c3947 */ /* 0x000fea0003800000 */
[----:B------:R-:W5:Y:S02]  /*36e0*/  LDG.E.U8 R66, desc[UR52][R8.64+0x31] ;  /* 0x0000313408427981 */ /* 0x000f64000c1e1100 */
[----:B-----5:R-:W-:-:S05]  /*36f0*/  PRMT R0, R66, 0x8880, RZ ;  /* 0x0000888042007816 */ /* 0x020fca00000000ff */
[----:B------:R-:W-:-:S07]  /*3700*/  IMAD R13, R0, R57, RZ ;  /* 0x00000039000d7224 */ /* 0x000fce00078e02ff */
.L_x_92:
[----:B------:R-:W-:Y:S05]  /*3710*/  BSYNC B1 ;  /* 0x0000000000017941 */ /* 0x000fea0003800000 */
.L_x_91:
[----:B------:R-:W-:Y:S01]  /*3720*/  @!P3 IMAD R51, R51, R56, R13 ;  /* 0x000000383333b224 */ /* 0x000fe200078e020d */
[----:B------:R-:W-:Y:S04]  /*3730*/  BSSY B1, `(.L_x_93) ;  /* 0x0000006000017945 */ /* 0x000fe80003800000 */
[----:B------:R0:W-:Y:S01]  /*3740*/  @!P3 STG.E.U8 desc[UR52][R4.64+0x31], R51 ;  /* 0x000031330400b986 */ /* 0x0001e2000c101134 */
[----:B------:R-:W-:Y:S05]  /*3750*/  @P6 BRA `(.L_x_94) ;  /* 0x00000000000c6947 */ /* 0x000fea0003800000 */
[----:B------:R-:W5:Y:S02]  /*3760*/  LDG.E.U8 R66, desc[UR52][R2.64+0x38] ;  /* 0x0000383402427981 */ /* 0x000f64000c1e1100 */
[----:B-----5:R-:W-:-:S05]  /*3770*/  PRMT R0, R66, 0x8880, RZ ;  /* 0x0000888042007816 */ /* 0x020fca00000000ff */
[----:B------:R-:W-:-:S07]  /*3780*/  IMAD R13, R0, R57, RZ ;  /* 0x00000039000d7224 */ /* 0x000fce00078e02ff */
.L_x_94:
[----:B------:R-:W-:Y:S05]  /*3790*/  BSYNC B1 ;  /* 0x0000000000017941 */ /* 0x000fea0003800000 */
.L_x_93:
[----:B0-----:R-:W-:Y:S01]  /*37a0*/  @!P6 IMAD R11, R52, R56, R13 ;  /* 0x00000038340be224 */ /* 0x001fe200078e020d */
[----:B------:R-:W-:Y:S04]  /*37b0*/  BSSY B1, `(.L_x_95) ;  /* 0x0000006000017945 */ /* 0x000fe80003800000 */
[----:B------:R0:W-:Y:S01]  /*37c0*/  @!P6 STG.E.U8 desc[UR52][R6.64+0x38], R11 ;  /* 0x0000380b0600e986 */ /* 0x0001e2000c101134 */
[----:B------:R-:W-:Y:S05]  /*37d0*/  @P5 BRA `(.L_x_96) ;  /* 0x00000000000c5947 */ /* 0x000fea0003800000 */
[----:B------:R-:W5:Y:S02]  /*37e0*/  LDG.E.U8 R66, desc[UR52][R2.64+0x39] ;  /* 0x0000393402427981 */ /* 0x000f64000c1e1100 */
[----:B-----5:R-:W-:-:S05]  /*37f0*/  PRMT R0, R66, 0x8880, RZ ;  /* 0x0000888042007816 */ /* 0x020fca00000000ff */
[----:B------:R-:W-:-:S07]  /*3800*/  IMAD R13, R0, R57, RZ ;  /* 0x00000039000d7224 */ /* 0x000fce00078e02ff */
.L_x_96:
[----:B------:R-:W-:Y:S05]  /*3810*/  BSYNC B1 ;  /* 0x0000000000017941 */ /* 0x000fea0003800000 */
.L_x_95:
[----:B------:R-:W-:Y:S01]  /*3820*/  @!P5 IMAD R53, R53, R56, R13 ;  /* 0x000000383535d224 */ /* 0x000fe200078e020d */
[----:B------:R-:W-:Y:S04]  /*3830*/  BSSY B1, `(.L_x_97) ;  /* 0x0000006000017945 */ /* 0x000fe80003800000 */
[----:B------:R0:W-:Y:S01]  /*3840*/  @!P5 STG.E.U8 desc[UR52][R6.64+0x39], R53 ;  /* 0x000039350600d986 */ /* 0x0001e2000c101134 */
[----:B------:R-:W-:Y:S05]  /*3850*/  @P2 BRA `(.L_x_98) ;  /* 0x00000000000c2947 */ /* 0x000fea0003800000 */
[----:B------:R-:W5:Y:S02]  /*3860*/  LDG.E.U8 R66, desc[UR52][R8.64+0x38] ;  /* 0x0000383408427981 */ /* 0x000f64000c1e1100 */
[----:B-----5:R-:W-:-:S05]  /*3870*/  PRMT R0, R66, 0x8880, RZ ;  /* 0x0000888042007816 */ /* 0x020fca00000000ff */
[----:B------:R-:W-:-:S07]  /*3880*/  IMAD R13, R0, R57, RZ ;  /* 0x00000039000d7224 */ /* 0x000fce00078e02ff */
.L_x_98:
[----:B------:R-:W-:Y:S05]  /*3890*/  BSYNC B1 ;  /* 0x0000000000017941 */ /* 0x000fea0003800000 */
.L_x_97:
[----:B------:R-:W-:Y:S01]  /*38a0*/  @!P2 IMAD R3, R54, R56, R13 ;  /* 0x000000383603a224 */ /* 0x000fe200078e020d */
[----:B------:R-:W-:Y:S01]  /*38b0*/  ISETP.LT.OR P1, PT, R70, 0x9, !P1 ;  /* 0x000000094600780c */ /* 0x000fe20004f21670 */
[----:B------:R-:W-:Y:S03]  /*38c0*/  BSSY B1, `(.L_x_99) ;  /* 0x0000006000017945 */ /* 0x000fe60003800000 */
[----:B------:R0:W-:Y:S09]  /*38d0*/  @!P2 STG.E.U8 desc[UR52][R4.64+0x38], R3 ;  /* 0x000038030400a986 */ /* 0x0001f2000c101134 */
[----:B------:R-:W-:Y:S05]  /*38e0*/  @P1 BRA `(.L_x_100) ;  /* 0x00000000000c1947 */ /* 0x000fea0003800000 */
[----:B------:R-:W5:Y:S02]  /*38f0*/  LDG.E.U8 R66, desc[UR52][R8.64+0x39] ;  /* 0x0000393408427981 */ /* 0x000f64000c1e1100 */
[----:B-----5:R-:W-:-:S05]  /*3900*/  PRMT R0, R66, 0x8880, RZ ;  /* 0x0000888042007816 */ /* 0x020fca00000000ff */
[----:B------:R-:W-:-:S07]  /*3910*/  IMAD R13, R0, R57, RZ ;  /* 0x00000039000d7224 */ /* 0x000fce00078e02ff */
.L_x_100:
[----:B------:R-:W-:Y:S05]  /*3920*/  BSYNC B1 ;  /* 0x0000000000017941 */ /* 0x000fea0003800000 */
.L_x_99:
[----:B------:R-:W-:Y:S01]  /*3930*/  IMAD R13, R55, R56, R13 ;  /* 0x00000038370d7224 */ /* 0x000fe200078e020d */
[----:B------:R-:W-:Y:S06]  /*3940*/  @P1 BRA `(.L_x_101) ;  /* 0x0000000400c81947 */ /* 0x000fec0003800000 */
[----:B------:R0:W-:Y:S01]  /*3950*/  STG.E.U8 desc[UR52][R4.64+0x39], R13 ;  /* 0x0000390d04007986 */ /* 0x0001e2000c101134 */
[----:B------:R-:W-:Y:S05]  /*3960*/  BRA `(.L_x_101) ;  /* 0x0000000400c07947 */ /* 0x000fea0003800000 */
.L_x_36:
[C---:B------:R-:W-:Y:S02]  /*3970*/  ISETP.GE.AND P3, PT, R71.reuse, 0x1, PT ;  /* 0x000000014700780c */ /* 0x040fe40003f66270 */
[C---:B------:R-:W-:Y:S02]  /*3980*/  ISETP.GE.AND P4, PT, R71.reuse, 0x2, PT ;  /* 0x000000024700780c */ /* 0x040fe40003f86270 */
[C---:B------:R-:W-:Y:S02]  /*3990*/  ISETP.LT.OR P0, PT, R70.reuse, 0x1, !P3 ;  /* 0x000000014600780c */ /* 0x040fe40005f01670 */
[C---:B------:R-:W-:Y:S02]  /*39a0*/  ISETP.LT.OR P5, PT, R70.reuse, 0x1, !P4 ;  /* 0x000000014600780c */ /* 0x040fe400067a1670 */
[----:B------:R-:W-:Y:S02]  /*39b0*/  ISETP.LT.OR P3, PT, R70, 0x9, !P3 ;  /* 0x000000094600780c */ /* 0x000fe40005f61670 */
[----:B------:R-:W-:-:S02]  /*39c0*/  ISETP.GE.AND P6, PT, R71, 0x9, PT ;  /* 0x000000094700780c */ /* 0x000fc40003fc6270 */
[C---:B------:R-:W-:Y:S02]  /*39d0*/  ISETP.LT.OR P4, PT, R70.reuse, 0x9, !P4 ;  /* 0x000000094600780c */ /* 0x040fe40006781670 */
[----:B------:R-:W-:Y:S02]  /*39e0*/  ISETP.GE.AND P1, PT, R71, 0xa, PT ;  /* 0x0000000a4700780c */ /* 0x000fe40003f26270 */
[----:B------:R-:W-:Y:S01]  /*39f0*/  ISETP.LT.OR P2, PT, R70, 0x1, !P6 ;  /* 0x000000014600780c */ /* 0x000fe20007741670 */
[-C--:B------:R-:W-:Y:S01]  /*3a00*/  @!P0 IMAD R3, R24, R56.reuse, RZ ;  /* 0x0000003818038224 */ /* 0x080fe200078e02ff */
[----:B------:R-:W-:Y:S01]  /*3a10*/  ISETP.LT.OR P6, PT, R70, 0x9, !P6 ;  /* 0x000000094600780c */ /* 0x000fe200077c1670 */
[-C--:B------:R-:W-:Y:S02]  /*3a20*/  @!P5 IMAD R25, R25, R56.reuse, RZ ;  /* 0x000000381919d224 */ /* 0x080fe400078e02ff */
[----:B------:R-:W-:Y:S01]  /*3a30*/  @!P3 IMAD R9, R26, R56, RZ ;  /* 0x000000381a09b224 */ /* 0x000fe200078e02ff */
[----:B------:R0:W-:Y:S01]  /*3a40*/  @!P0 STG.E.U8 desc[UR52][R6.64], R3 ;  /* 0x0000000306008986 */ /* 0x0001e2000c101134 */
[----:B------:R-:W-:-:S02]  /*3a50*/  ISETP.LT.OR P0, PT, R70, 0x1, !P1 ;  /* 0x000000014600780c */ /* 0x000fc40004f01670 */
[-C--:B------:R-:W-:Y:S01]  /*3a60*/  @!P4 IMAD R27, R27, R56.reuse, RZ ;  /* 0x000000381b1bc224 */ /* 0x080fe200078e02ff */
[----:B------:R-:W-:Y:S01]  /*3a70*/  @!P5 STG.E.U8 desc[UR52][R6.64+0x1], R25 ;  /* 0x000001190600d986 */ /* 0x000fe2000c101134 */
[----:B------:R-:W-:Y:S02]  /*3a80*/  ISETP.LT.OR P1, PT, R70, 0x9, !P1 ;  /* 0x000000094600780c */ /* 0x000fe40004f21670 */
[----:B------:R-:W-:Y:S01]  /*3a90*/  @!P2 IMAD R11, R28, R56, RZ ;  /* 0x000000381c0ba224 */ /* 0x000fe200078e02ff */
[----:B------:R1:W-:Y:S01]  /*3aa0*/  @!P3 STG.E.U8 desc[UR52][R4.64], R9 ;  /* 0x000000090400b986 */ /* 0x0003e2000c101134 */
[----:B------:R-:W-:-:S03]  /*3ab0*/  ISETP.GE.AND P3, PT, R71, 0x12, PT ;  /* 0x000000124700780c */ /* 0x000fc60003f66270 */
[----:B------:R-:W-:Y:S01]  /*3ac0*/  @!P4 STG.E.U8 desc[UR52][R4.64+0x1], R27 ;  /* 0x0000011b0400c986 */ /* 0x000fe2000c101134 */
[----:B------:R-:W-:Y:S01]  /*3ad0*/  ISETP.GE.AND P4, PT, R71, 0x11, PT ;  /* 0x000000114700780c */ /* 0x000fe20003f86270 */
[-C--:B------:R-:W-:Y:S01]  /*3ae0*/  @!P0 IMAD R29, R29, R56.reuse, RZ ;  /* 0x000000381d1d8224 */ /* 0x080fe200078e02ff */
[----:B------:R-:W-:Y:S01]  /*3af0*/  ISETP.LT.OR P5, PT, R70, 0x1, !P3 ;  /* 0x000000014600780c */ /* 0x000fe20005fa1670 */
[----:B------:R2:W-:Y:S01]  /*3b00*/  @!P2 STG.E.U8 desc[UR52][R6.64+0x8], R11 ;  /* 0x0000080b0600a986 */ /* 0x0005e2000c101134 */
[-C--:B0-----:R-:W-:Y:S01]  /*3b10*/  @!P6 IMAD R3, R30, R56.reuse, RZ ;  /* 0x000000381e03e224 */ /* 0x081fe200078e02ff */
[C---:B------:R-:W-:Y:S01]  /*3b20*/  ISETP.LT.OR P2, PT, R70.reuse, 0x1, !P4 ;  /* 0x000000014600780c */ /* 0x040fe20006741670 */
[----:B------:R-:W-:Y:S01]  /*3b30*/  @!P1 IMAD R31, R31, R56, RZ ;  /* 0x000000381f1f9224 */ /* 0x000fe200078e02ff */
[----:B------:R-:W-:Y:S01]  /*3b40*/  @!P0 STG.E.U8 desc[UR52][R6.64+0x9], R29 ;  /* 0x0000091d06008986 */ /* 0x000fe2000c101134 */
[----:B------:R-:W-:Y:S02]  /*3b50*/  ISETP.GE.AND P0, PT, R71, 0x19, PT ;  /* 0x000000194700780c */ /* 0x000fe40003f06270 */
[C---:B------:R-:W-:Y:S01]  /*3b60*/  ISETP.LT.OR P3, PT, R70.reuse, 0x9, !P3 ;  /* 0x000000094600780c */ /* 0x040fe20005f61670 */
[----:B------:R0:W-:Y:S01]  /*3b70*/  @!P6 STG.E.U8 desc[UR52][R4.64+0x8], R3 ;  /* 0x000008030400e986 */ /* 0x0001e2000c101134 */
[----:B------:R-:W-:-:S02]  /*3b80*/  ISETP.LT.OR P4, PT, R70, 0x9, !P4 ;  /* 0x000000094600780c */ /* 0x000fc40006781670 */
[----:B------:R-:W-:Y:S01]  /*3b90*/  ISETP.LT.OR P6, PT, R70, 0x1, !P0 ;  /* 0x000000014600780c */ /* 0x000fe200047c1670 */
[-C--:B------:R-:W-:Y:S01]  /*3ba0*/  @!P5 IMAD R33, R33, R56.reuse, RZ ;  /* 0x000000382121d224 */ /* 0x080fe200078e02ff */
[----:B------:R-:W-:Y:S01]  /*3bb0*/  @!P1 STG.E.U8 desc[UR52][R4.64+0x9], R31 ;  /* 0x0000091f04009986 */ /* 0x000fe2000c101134 */
[----:B------:R-:W-:Y:S01]  /*3bc0*/  ISETP.GE.AND P1, PT, R71, 0x1a, PT ;  /* 0x0000001a4700780c */ /* 0x000fe20003f26270 */
[-C--:B-1----:R-:W-:Y:S01]  /*3bd0*/  @!P2 IMAD R9, R32, R56.reuse, RZ ;  /* 0x000000382009a224 */ /* 0x082fe200078e02ff */
[C---:B------:R-:W-:Y:S01]  /*3be0*/  ISETP.LT.OR P0, PT, R70.reuse, 0x9, !P0 ;  /* 0x000000094600780c */ /* 0x040fe20004701670 */
[----:B------:R-:W-:Y:S01]  /*3bf0*/  @!P5 STG.E.U8 desc[UR52][R6.64+0x11], R33 ;  /* 0x000011210600d986 */ /* 0x000fe2000c101134 */
[----:B------:R-:W-:Y:S02]  /*3c00*/  ISETP.LT.OR P5, PT, R70, 0x1, !P1 ;  /* 0x000000014600780c */ /* 0x000fe40004fa1670 */
[-C--:B------:R-:W-:Y:S01]  /*3c10*/  @!P3 IMAD R35, R35, R56.reuse, RZ ;  /* 0x000000382323b224 */ /* 0x080fe200078e02ff */
[----:B------:R1:W-:Y:S01]  /*3c20*/  @!P2 STG.E.U8 desc[UR52][R6.64+0x10], R9 ;  /* 0x000010090600a986 */ /* 0x0003e2000c101134 */
[-C--:B--2---:R-:W-:Y:S01]  /*3c30*/  @!P4 IMAD R11, R34, R56.reuse, RZ ;  /* 0x00000038220bc224 */ /* 0x084fe200078e02ff */
[----:B------:R-:W-:Y:S01]  /*3c40*/  ISETP.GE.AND P2, PT, R71, 0x21, PT ;  /* 0x000000214700780c */ /* 0x000fe20003f46270 */
[----:B0-----:R-:W-:Y:S01]  /*3c50*/  @!P6 IMAD R3, R36, R56, RZ ;  /* 0x000000382403e224 */ /* 0x001fe200078e02ff */
[----:B------:R-:W-:Y:S01]  /*3c60*/  @!P3 STG.E.U8 desc[UR52][R4.64+0x11], R35 ;  /* 0x000011230400b986 */ /* 0x000fe2000c101134 */
[----:B------:R-:W-:-:S02]  /*3c70*/  ISETP.LT.OR P1, PT, R70, 0x9, !P1 ;  /* 0x000000094600780c */ /* 0x000fc40004f21670 */
[----:B------:R-:W-:Y:S01]  /*3c80*/  ISETP.GE.AND P3, PT, R71, 0x22, PT ;  /* 0x000000224700780c */ /* 0x000fe20003f66270 */
[----:B------:R0:W-:Y:S01]  /*3c90*/  @!P4 STG.E.U8 desc[UR52][R4.64+0x10], R11 ;  /* 0x0000100b0400c986 */ /* 0x0001e2000c101134 */
[C---:B------:R-:W-:Y:S01]  /*3ca0*/  ISETP.LT.OR P4, PT, R70.reuse, 0x1, !P2 ;  /* 0x000000014600780c */ /* 0x040fe20005781670 */
[-C--:B------:R-:W-:Y:S01]  /*3cb0*/  @!P5 IMAD R37, R37, R56.reuse, RZ ;  /* 0x000000382525d224 */ /* 0x080fe200078e02ff */
[C---:B------:R-:W-:Y:S01]  /*3cc0*/  ISETP.LT.OR P2, PT, R70.reuse, 0x9, !P2 ;  /* 0x000000094600780c */ /* 0x040fe20005741670 */
[----:B------:R2:W-:Y:S01]  /*3cd0*/  @!P6 STG.E.U8 desc[UR52][R6.64+0x18], R3 ;  /* 0x000018030600e986 */ /* 0x0005e2000c101134 */
[----:B------:R-:W-:Y:S01]  /*3ce0*/  ISETP.LT.OR P6, PT, R70, 0x1, !P3 ;  /* 0x000000014600780c */ /* 0x000fe20005fc1670 */
[-C--:B-1----:R-:W-:Y:S01]  /*3cf0*/  @!P0 IMAD R9, R38, R56.reuse, RZ ;  /* 0x0000003826098224 */ /* 0x082fe200078e02ff */
[----:B------:R-:W-:Y:S01]  /*3d00*/  ISETP.LT.OR P3, PT, R70, 0x9, !P3 ;  /* 0x000000094600780c */ /* 0x000fe20005f61670 */
[----:B------:R-:W-:Y:S02]  /*3d10*/  @!P5 STG.E.U8 desc[UR52][R6.64+0x19], R37 ;  /* 0x000019250600d986 */ /* 0x000fe4000c101134 */
[----:B------:R-:W-:-:S02]  /*3d20*/  @!P1 IMAD R39, R39, R56, RZ ;  /* 0x0000003827279224 */ /* 0x000fc400078e02ff */
[----:B------:R1:W-:Y:S01]  /*3d30*/  @!P0 STG.E.U8 desc[UR52][R4.64+0x18], R9 ;  /* 0x0000180904008986 */ /* 0x0003e2000c101134 */
[C---:B------:R-:W-:Y:S01]  /*3d40*/  ISETP.GE.AND P0, PT, R71.reuse, 0x29, PT ;  /* 0x000000294700780c */ /* 0x040fe20003f06270 */
[-C--:B0-----:R-:W-:Y:S02]  /*3d50*/  @!P4 IMAD R11, R40, R56.reuse, RZ ;  /* 0x00000038280bc224 */ /* 0x081fe400078e02ff */
[----:B------:R-:W-:Y:S01]  /*3d60*/  @!P1 STG.E.U8 desc[UR52][R4.64+0x19], R39 ;  /* 0x0000192704009986 */ /* 0x000fe2000c101134 */
[----:B------:R-:W-:Y:S01]  /*3d70*/  ISETP.GE.AND P1, PT, R71, 0x2a, PT ;  /* 0x0000002a4700780c */ /* 0x000fe20003f26270 */
[-C--:B------:R-:W-:Y:S02]  /*3d80*/  @!P6 IMAD R41, R41, R56.reuse, RZ ;  /* 0x000000382929e224 */ /* 0x080fe400078e02ff */
[-C--:B--2---:R-:W-:Y:S01]  /*3d90*/  @!P2 IMAD R3, R42, R56.reuse, RZ ;  /* 0x000000382a03a224 */ /* 0x084fe200078e02ff */
[----:B------:R-:W-:Y:S01]  /*3da0*/  @!P4 STG.E.U8 desc[UR52][R6.64+0x20], R11 ;  /* 0x0000200b0600c986 */ /* 0x000fe2000c101134 */
[C---:B------:R-:W-:Y:S01]  /*3db0*/  ISETP.LT.OR P4, PT, R70.reuse, 0x1, !P0 ;  /* 0x000000014600780c */ /* 0x040fe20004781670 */
[----:B------:R-:W-:Y:S01]  /*3dc0*/  @!P3 IMAD R43, R43, R56, RZ ;  /* 0x000000382b2bb224 */ /* 0x000fe200078e02ff */
[----:B------:R-:W-:Y:S01]  /*3dd0*/  ISETP.LT.OR P5, PT, R70, 0x1, !P1 ;  /* 0x000000014600780c */ /* 0x000fe20004fa1670 */
[----:B------:R-:W-:Y:S01]  /*3de0*/  @!P6 STG.E.U8 desc[UR52][R6.64+0x21], R41 ;  /* 0x000021290600e986 */ /* 0x000fe2000c101134 */
[----:B------:R-:W-:-:S02]  /*3df0*/  ISETP.GE.AND P6, PT, R71, 0x31, PT ;  /* 0x000000314700780c */ /* 0x000fc40003fc6270 */
[C---:B------:R-:W-:Y:S01]  /*3e00*/  ISETP.LT.OR P0, PT, R70.reuse, 0x9, !P0 ;  /* 0x000000094600780c */ /* 0x040fe20004701670 */
[----:B------:R0:W-:Y:S01]  /*3e10*/  @!P2 STG.E.U8 desc[UR52][R4.64+0x20], R3 ;  /* 0x000020030400a986 */ /* 0x0001e2000c101134 */
[C---:B------:R-:W-:Y:S02]  /*3e20*/  ISETP.LT.OR P1, PT, R70.reuse, 0x9, !P1 ;  /* 0x000000094600780c */ /* 0x040fe40004f21670 */
[----:B------:R-:W-:Y:S01]  /*3e30*/  ISETP.LT.OR P2, PT, R70, 0x1, !P6 ;  /* 0x000000014600780c */ /* 0x000fe20007741670 */
[----:B------:R-:W-:Y:S01]  /*3e40*/  @!P3 STG.E.U8 desc[UR52][R4.64+0x21], R43 ;  /* 0x0000212b0400b986 */ /* 0x000fe2000c101134 */
[----:B------:R-:W-:Y:S01]  /*3e50*/  ISETP.GE.AND P3, PT, R71, 0x32, PT ;  /* 0x000000324700780c */ /* 0x000fe20003f66270 */
[-C--:B-1----:R-:W-:Y:S01]  /*3e60*/  @!P4 IMAD R9, R44, R56.reuse, RZ ;  /* 0x000000382c09c224 */ /* 0x082fe200078e02ff */
[----:B------:R-:W-:Y:S01]  /*3e70*/  ISETP.LT.OR P6, PT, R70, 0x9, !P6 ;  /* 0x000000094600780c */ /* 0x000fe200077c1670 */
[----:B------:R-:W-:-:S03]  /*3e80*/  @!P5 IMAD R45, R45, R56, RZ ;  /* 0x000000382d2dd224 */ /* 0x000fc600078e02ff */
[----:B------:R1:W-:Y:S01]  /*3e90*/  @!P4 STG.E.U8 desc[UR52][R6.64+0x28], R9 ;  /* 0x000028090600c986 */ /* 0x0003e2000c101134 */
[-C--:B0-----:R-:W-:Y:S01]  /*3ea0*/  @!P0 IMAD R3, R46, R56.reuse, RZ ;  /* 0x000000382e038224 */ /* 0x081fe200078e02ff */
[----:B------:R-:W-:Y:S01]  /*3eb0*/  ISETP.GE.AND P4, PT, R71, 0x3a, PT ;  /* 0x0000003a4700780c */ /* 0x000fe20003f86270 */
[-C--:B------:R-:W-:Y:S01]  /*3ec0*/  @!P1 IMAD R47, R47, R56.reuse, RZ ;  /* 0x000000382f2f9224 */ /* 0x080fe200078e02ff */
[----:B------:R-:W-:Y:S01]  /*3ed0*/  @!P5 STG.E.U8 desc[UR52][R6.64+0x29], R45 ;  /* 0x0000292d0600d986 */ /* 0x000fe2000c101134 */
[-C--:B------:R-:W-:Y:S01]  /*3ee0*/  @!P2 IMAD R11, R48, R56.reuse, RZ ;  /* 0x00000038300ba224 */ /* 0x080fe200078e02ff */
[----:B------:R-:W-:Y:S02]  /*3ef0*/  ISETP.GE.AND P5, PT, R71, 0x39, PT ;  /* 0x000000394700780c */ /* 0x000fe40003fa6270 */
[----:B------:R0:W-:Y:S01]  /*3f00*/  @!P0 STG.E.U8 desc[UR52][R4.64+0x28], R3 ;  /* 0x0000280304008986 */ /* 0x0001e2000c101134 */
[C---:B------:R-:W-:Y:S02]  /*3f10*/  ISETP.LT.OR P0, PT, R70.reuse, 0x1, !P3 ;  /* 0x000000014600780c */ /* 0x040fe40005f01670 */
[C---:B------:R-:W-:Y:S01]  /*3f20*/  ISETP.LT.OR P3, PT, R70.reuse, 0x9, !P3 ;  /* 0x000000094600780c */ /* 0x040fe20005f61670 */
[----:B------:R-:W-:Y:S01]  /*3f30*/  @!P1 STG.E.U8 desc[UR52][R4.64+0x29], R47 ;  /* 0x0000292f04009986 */ /* 0x000fe2000c101134 */
[----:B------:R-:W-:Y:S01]  /*3f40*/  ISETP.LT.OR P1, PT, R70, 0x1, !P5 ;  /* 0x000000014600780c */ /* 0x000fe20006f21670 */
[----:B-1----:R-:W-:Y:S01]  /*3f50*/  @!P6 IMAD R9, R50, R56, RZ ;  /* 0x000000383209e224 */ /* 0x002fe200078e02ff */
[C---:B------:R-:W-:Y:S01]  /*3f60*/  ISETP.LT.OR P5, PT, R70.reuse, 0x9, !P5 ;  /* 0x000000094600780c */ /* 0x040fe20006fa1670 */
[----:B------:R1:W-:Y:S01]  /*3f70*/  @!P2 STG.E.U8 desc[UR52][R6.64+0x30], R11 ;  /* 0x0000300b0600a986 */ /* 0x0003e2000c101134 */
[----:B------:R-:W-:-:S02]  /*3f80*/  ISETP.LT.OR P2, PT, R70, 0x1, !P4 ;  /* 0x000000014600780c */ /* 0x000fc40006741670 */
[----:B------:R-:W-:-:S03]  /*3f90*/  ISETP.LT.OR P4, PT, R70, 0x9, !P4 ;  /* 0x000000094600780c */ /* 0x000fc60006781670 */
[-C--:B------:R-:W-:Y:S02]  /*3fa0*/  @!P0 IMAD R49, R49, R56.reuse, RZ ;  /* 0x0000003831318224 */ /* 0x080fe400078e02ff */
[-C--:B------:R-:W-:Y:S02]  /*3fb0*/  @!P3 IMAD R51, R51, R56.reuse, RZ ;  /* 0x000000383333b224 */ /* 0x080fe400078e02ff */
[-C--:B0-----:R-:W-:Y:S01]  /*3fc0*/  @!P1 IMAD R3, R52, R56.reuse, RZ ;  /* 0x0000003834039224 */ /* 0x081fe200078e02ff */
[----:B------:R0:W-:Y:S01]  /*3fd0*/  @!P0 STG.E.U8 desc[UR52][R6.64+0x31], R49 ;  /* 0x0000313106008986 */ /* 0x0001e2000c101134 */
[-C--:B-1----:R-:W-:Y:S02]  /*3fe0*/  @!P5 IMAD R11, R54, R56.reuse, RZ ;  /* 0x00000038360bd224 */ /* 0x082fe400078e02ff */
[-C--:B------:R-:W-:Y:S01]  /*3ff0*/  @!P2 IMAD R53, R53, R56.reuse, RZ ;  /* 0x000000383535a224 */ /* 0x080fe200078e02ff */
[----:B------:R0:W-:Y:S01]  /*4000*/  @!P6 STG.E.U8 desc[UR52][R4.64+0x30], R9 ;  /* 0x000030090400e986 */ /* 0x0001e2000c101134 */
[----:B------:R-:W-:-:S03]  /*4010*/  @!P4 IMAD R55, R55, R56, RZ ;  /* 0x000000383737c224 */ /* 0x000fc600078e02ff */
[----:B------:R0:W-:Y:S04]  /*4020*/  @!P3 STG.E.U8 desc[UR52][R4.64+0x31], R51 ;  /* 0x000031330400b986 */ /* 0x0001e8000c101134 */
[----:B------:R0:W-:Y:S04]  /*4030*/  @!P1 STG.E.U8 desc[UR52][R6.64+0x38], R3 ;  /* 0x0000380306009986 */ /* 0x0001e8000c101134 */
[----:B------:R0:W-:Y:S04]  /*4040*/  @!P2 STG.E.U8 desc[UR52][R6.64+0x39], R53 ;  /* 0x000039350600a986 */ /* 0x0001e8000c101134 */
[----:B------:R0:W-:Y:S04]  /*4050*/  @!P5 STG.E.U8 desc[UR52][R4.64+0x38], R11 ;  /* 0x0000380b0400d986 */ /* 0x0001e8000c101134 */
[----:B------:R0:W-:Y:S02]  /*4060*/  @!P4 STG.E.U8 desc[UR52][R4.64+0x39], R55 ;  /* 0x000039370400c986 */ /* 0x0001e4000c101134 */
.L_x_101:
[----:B------:R-:W-:Y:S05]  /*4070*/  BSYNC B0 ;  /* 0x0000000000007941 */ /* 0x000fea0003800000 */
.L_x_35:
[----:B------:R-:W-:Y:S01]  /*4080*/  IMAD.U32 R2, RZ, RZ, UR50 ;  /* 0x00000032ff027e24 */ /* 0x000fe2000f8e00ff */
[----:B------:R-:W-:Y:S01]  /*4090*/  ULDC.64 UR4, c[0x0][0x650] ;  /* 0x0001940000047ab9 */ /* 0x000fe20000000a00 */
[----:B------:R-:W-:Y:S01]  /*40a0*/  IMAD.U32 R0, RZ, RZ, UR37 ;  /* 0x00000025ff007e24 */ /* 0x000fe2000f8e00ff */
[----:B------:R1:W-:Y:S01]  /*40b0*/  SYNCS.ARRIVE.TRANS64.A1T0 RZ, [R64+UR44], RZ ;  /* 0x000000ff40ff79a7 */ /* 0x0003e2000810002c */
[----:B0-----:R-:W-:Y:S01]  /*40c0*/  IMAD.U32 R3, RZ, RZ, UR51 ;  /* 0x00000033ff037e24 */ /* 0x001fe2000f8e00ff */
[C---:B------:R-:W-:Y:S01]  /*40d0*/  LEA R16, P0, R2.reuse, R16, 0x1 ;  /* 0x0000001002107211 */ /* 0x040fe200078008ff */
[----:B------:R-:W-:Y:S02]  /*40e0*/  IMAD.MOV.U32 R19, RZ, RZ, -0x1 ;  /* 0xffffffffff137424 */ /* 0x000fe400078e00ff */
[----:B------:R-:W-:Y:S01]  /*40f0*/  IMAD.MOV.U32 R18, RZ, RZ, -0x1 ;  /* 0xffffffffff127424 */ /* 0x000fe200078e00ff */
[----:B------:R-:W-:Y:S01]  /*4100*/  LEA.HI.X R17, R2, R17, R0, 0x1, P0 ;  /* 0x0000001102117211 */ /* 0x000fe200000f0c00 */
[----:B------:R-:W-:Y:S01]  /*4110*/  IMAD.MOV.U32 R2, RZ, RZ, -0x1 ;  /* 0xffffffffff027424 */ /* 0x000fe200078e00ff */
[----:B------:R-:W-:-:S02]  /*4120*/  ISETP.GE.U32.AND P0, PT, R16, UR4, PT ;  /* 0x0000000410007c0c */ /* 0x000fc4000bf06070 */
[----:B------:R-:W-:Y:S02]  /*4130*/  PRMT R0, RZ, 0x7610, R0 ;  /* 0x00007610ff007816 */ /* 0x000fe40000000000 */
[----:B------:R-:W-:-:S13]  /*4140*/  ISETP.GE.U32.AND.EX P0, PT, R17, UR5, PT, P0 ;  /* 0x0000000511007c0c */ /* 0x000fda000bf06100 */
[----:B-1----:R-:W-:Y:S05]  /*4150*/  @P0 BRA `(.L_x_102) ;  /* 0x00000004008c0947 */ /* 0x002fea0003800000 */
[----:B------:R-:W0:Y:S01]  /*4160*/  S2UR UR6, SR_CTAID.X ;  /* 0x00000000000679c3 */ /* 0x000e220000002500 */
[----:B------:R-:W-:Y:S01]  /*4170*/  ULDC.64 UR4, c[0x0][0x628] ;  /* 0x00018a0000047ab9 */ /* 0x000fe20000000a00 */
[----:B------:R-:W-:Y:S01]  /*4180*/  ULDC UR7, c[0x0][0x150] ;  /* 0x0000540000077ab9 */ /* 0x000fe20000000800 */
[----:B------:R-:W-:Y:S01]  /*4190*/  ISETP.NE.U32.AND P0, PT, RZ, UR4, PT ;  /* 0x00000004ff007c0c */ /* 0x000fe2000bf05070 */
[----:B------:R-:W-:Y:S01]  /*41a0*/  ULDC UR15, c[0x0][0x630] ;  /* 0x00018c00000f7ab9 */ /* 0x000fe20000000800 */
[C---:B------:R-:W-:Y:S01]  /*41b0*/  R2UR UR16, R16.reuse ;  /* 0x00000000101072ca */ /* 0x040fe200000e0000 */
[----:B------:R-:W-:Y:S01]  /*41c0*/  ULDC UR18, c[0x0][0x154] ;  /* 0x0000550000127ab9 */ /* 0x000fe20000000800 */
[----:B------:R-:W-:Y:S01]  /*41d0*/  ISETP.NE.AND.EX P0, PT, RZ, UR5, PT, P0 ;  /* 0x00000005ff007c0c */ /* 0x000fe2000bf05300 */
[----:B------:R-:W1:Y:S01]  /*41e0*/  S2UR UR21, SR_CTAID.Y ;  /* 0x00000000001579c3 */ /* 0x000e620000002600 */
[----:B------:R-:W-:Y:S02]  /*41f0*/  R2UR UR17, R17 ;  /* 0x00000000111172ca */ /* 0x000fe400000e0000 */
[----:B------:R-:W-:-:S02]  /*4200*/  R2UR UR12, R16 ;  /* 0x00000000100c72ca */ /* 0x000fc400000e0000 */
[----:B------:R-:W-:Y:S02]  /*4210*/  R2UR UR13, R17 ;  /* 0x00000000110d72ca */ /* 0x000fe400000e0000 */
[----:B0-----:R-:W-:-:S05]  /*4220*/  I2FP.F32.U32 R0, UR6 ;  /* 0x0000000600007c45 */ /* 0x001fca0008201000 */
[----:B------:R-:W-:-:S04]  /*4230*/  FMUL R0, R0, UR7 ;  /* 0x0000000700007c20 */ /* 0x000fc80008400000 */
[----:B------:R0:W0:Y:S01]  /*4240*/  F2I.U32.TRUNC.NTZ R2, R0 ;  /* 0x0000000000027305 */ /* 0x000022000020f000 */
[----:B-1----:R-:W-:Y:S05]  /*4250*/  @!P0 BRA `(.L_x_103) ;  /* 0x0000000000308947 */ /* 0x002fea0003800000 */
        /* <DEDUP_REMOVED lines=12> */
.L_x_103:
[----:B------:R-:W-:Y:S01]  /*4320*/  USHF.R.U64 UR8, UR12, UR15, UR13 ;  /* 0x0000000f0c087299 */ /* 0x000fe2000800120d */
[----:B0-----:R-:W-:Y:S01]  /*4330*/  I2FP.F32.U32 R0, UR21 ;  /* 0x0000001500007c45 */ /* 0x001fe20008201000 */
[----:B------:R-:W-:Y:S02]  /*4340*/  USHF.R.U32.HI UR4, URZ, UR15, UR13 ;  /* 0x0000000f3f047299 */ /* 0x000fe4000801160d */
[----:B------:R-:W-:Y:S02]  /*4350*/  UIADD3 UR7, UP0, URZ, -UR8, URZ ;  /* 0x800000083f077290 */ /* 0x000fe4000ff1e03f */
[----:B------:R-:W-:Y:S01]  /*4360*/  FMUL R0, R0, UR18 ;  /* 0x0000001200007c20 */ /* 0x000fe20008400000 */
[----:B------:R-:W-:Y:S01]  /*4370*/  ULDC.64 UR12, c[0x0][0x620] ;  /* 0x00018800000c7ab9 */ /* 0x000fe20000000a00 */
[----:B------:R-:W-:Y:S01]  /*4380*/  UIADD3.X UR4, URZ, ~UR4, URZ, UP0, !UPT ;  /* 0x800000043f047290 */ /* 0x000fe200087fe43f */
[----:B------:R-:W-:Y:S01]  /*4390*/  UMOV UR10, UR16 ;  /* 0x00000010000a7c82 */ /* 0x000fe20008000000 */
[----:B------:R-:W-:-:S02]  /*43a0*/  UMOV UR11, UR17 ;  /* 0x00000011000b7c82 */ /* 0x000fc40008000000 */
[----:B------:R-:W0:Y:S01]  /*43b0*/  F2I.U32.TRUNC.NTZ R0, R0 ;  /* 0x0000000000007305 */ /* 0x000e22000020f000 */
[----:B------:R-:W-:Y:S01]  /*43c0*/  UIMAD UR4, UR4, UR12, URZ ;  /* 0x0000000c040472a4 */ /* 0x000fe2000f8e023f */
[----:B------:R-:W-:Y:S01]  /*43d0*/  R2UR UR17, R2 ;  /* 0x00000000021172ca */ /* 0x000fe200000e0000 */
[----:B------:R-:W-:Y:S02]  /*43e0*/  UIMAD.WIDE.U32 UR10, UR7, UR12, UR10 ;  /* 0x0000000c070a72a5 */ /* 0x000fe4000f8e000a */
[----:B------:R-:W-:Y:S01]  /*43f0*/  UIMAD UR7, UR7, UR13, UR4 ;  /* 0x0000000d070772a4 */ /* 0x000fe2000f8e0204 */
[----:B------:R-:W-:Y:S01]  /*4400*/  ULDC UR23, c[0x0][0x658] ;  /* 0x0001960000177ab9 */ /* 0x000fe20000000800 */
[----:B------:R-:W-:Y:S02]  /*4410*/  UMOV UR15, 0xffffffff ;  /* 0xffffffff000f7882 */ /* 0x000fe40000000000 */
[----:B------:R-:W-:Y:S01]  /*4420*/  UIADD3 UR7, UR11, UR7, URZ ;  /* 0x000000070b077290 */ /* 0x000fe2000fffe03f */
[----:B------:R-:W-:Y:S01]  /*4430*/  ULDC UR12, c[0x0][0x618] ;  /* 0x00018600000c7ab9 */ /* 0x000fe20000000800 */
[----:B------:R-:W-:Y:S01]  /*4440*/  ULDC.64 UR4, c[0x0][0x640] ;  /* 0x0001900000047ab9 */ /* 0x000fe20000000a00 */
[----:B------:R-:W-:Y:S01]  /*4450*/  USHF.L.U32 UR19, UR15, UR23, URZ ;  /* 0x000000170f137299 */ /* 0x000fe2000800063f */
[----:B------:R-:W-:Y:S01]  /*4460*/  ISETP.NE.U32.AND P0, PT, RZ, UR4, PT ;  /* 0x00000004ff007c0c */ /* 0x000fe2000bf05070 */
[----:B------:R-:W-:Y:S01]  /*4470*/  USHF.R.U64 UR15, UR10, UR12, UR7 ;  /* 0x0000000c0a0f7299 */ /* 0x000fe20008001207 */
[----:B0-----:R-:W-:Y:S01]  /*4480*/  R2UR UR13, R0 ;  /* 0x00000000000d72ca */ /* 0x001fe200000e0000 */
[----:B------:R-:W-:Y:S01]  /*4490*/  USHF.R.U32.HI UR7, URZ, UR12, UR7 ;  /* 0x0000000c3f077299 */ /* 0x000fe20008011607 */
[----:B------:R-:W-:Y:S01]  /*44a0*/  ISETP.NE.AND.EX P0, PT, RZ, UR5, PT, P0 ;  /* 0x00000005ff007c0c */ /* 0x000fe2000bf05300 */
[----:B------:R-:W-:Y:S01]  /*44b0*/  ULDC UR22, c[0x0][0x608] ;  /* 0x0001820000167ab9 */ /* 0x000fe20000000800 */
[----:B------:R-:W-:-:S02]  /*44c0*/  UIADD3 UR10, -UR17, URZ, URZ ;  /* 0x0000003f110a7290 */ /* 0x000fc4000fffe13f */
[----:B------:R-:W-:Y:S02]  /*44d0*/  USHF.R.U64 UR18, UR15, UR22, UR7 ;  /* 0x000000160f127299 */ /* 0x000fe40008001207 */
[----:B------:R-:W-:Y:S01]  /*44e0*/  USHF.R.U32.HI UR7, URZ, UR22, UR7 ;  /* 0x000000163f077299 */ /* 0x000fe20008011607 */
[----:B------:R-:W-:Y:S01]  /*44f0*/  UMOV UR16, 0x1 ;  /* 0x0000000100107882 */ /* 0x000fe20000000000 */
[----:B------:R-:W-:Y:S02]  /*4500*/  ULDC UR20, c[0x0][0x144] ;  /* 0x0000510000147ab9 */ /* 0x000fe40000000800 */
[----:B------:R-:W-:Y:S01]  /*4510*/  USHF.R.U64 UR17, UR18, UR23, UR7 ;  /* 0x0000001712117299 */ /* 0x000fe20008001207 */
[----:B------:R-:W-:Y:S01]  /*4520*/  ULDC UR9, c[0x0][0x600] ;  /* 0x0001800000097ab9 */ /* 0x000fe20000000800 */
[----:B------:R-:W-:Y:S02]  /*4530*/  UIADD3 UR22, -UR13, URZ, URZ ;  /* 0x0000003f0d167290 */ /* 0x000fe4000fffe13f */
[----:B------:R-:W-:-:S02]  /*4540*/  USHF.L.U32 UR16, UR16, UR23, URZ ;  /* 0x0000001710107299 */ /* 0x000fc4000800063f */
[----:B------:R-:W-:Y:S02]  /*4550*/  USHF.R.U32.HI UR13, URZ, UR23, UR7 ;  /* 0x000000173f0d7299 */ /* 0x000fe40008011607 */
[----:B------:R-:W-:Y:S02]  /*4560*/  UIADD3 UR14, UR9, -0x1, URZ ;  /* 0xffffffff090e7890 */ /* 0x000fe4000fffe03f */
[----:B------:R-:W-:Y:S02]  /*4570*/  ULOP3.LUT UR19, URZ, UR19, URZ, 0x33, !UPT ;  /* 0x000000133f137292 */ /* 0x000fe4000f8e333f */
[----:B------:R-:W-:Y:S01]  /*4580*/  UIMAD UR23, UR20, UR10, UR6 ;  /* 0x0000000a141772a4 */ /* 0x000fe2000f8e0206 */
[----:B------:R-:W-:Y:S01]  /*4590*/  ULDC UR26, c[0x0][0x148] ;  /* 0x00005200001a7ab9 */ /* 0x000fe20000000800 */
[----:B------:R-:W-:Y:S01]  /*45a0*/  ULDC UR24, c[0x0][0x648] ;  /* 0x0001920000187ab9 */ /* 0x000fe20000000800 */
[----:B------:R-:W-:Y:S01]  /*45b0*/  ULDC UR25, c[0x0][0x638] ;  /* 0x00018e0000197ab9 */ /* 0x000fe20000000800 */
        /* <DEDUP_REMOVED lines=12> */
.L_x_104:
[----:B------:R-:W-:Y:S01]  /*4680*/  UISETP.NE.AND UP0, UPT, UR38, URZ, UPT ;  /* 0x0000003f2600728c */ /* 0x000fe2000bf05270 */
[----:B------:R-:W-:Y:S01]  /*4690*/  IMAD.MOV.U32 R0, RZ, RZ, 0x1 ;  /* 0x00000001ff007424 */ /* 0x000fe200078e00ff */
[----:B------:R-:W-:Y:S01]  /*46a0*/  USHF.R.U64 UR4, UR12, UR24, UR13 ;  /* 0x000000180c047299 */ /* 0x000fe2000800120d */
[----:B------:R-:W-:Y:S01]  /*46b0*/  IMAD.U32 R2, RZ, RZ, UR8 ;  /* 0x00000008ff027e24 */ /* 0x000fe2000f8e00ff */
[----:B------:R-:W-:Y:S02]  /*46c0*/  ULOP3.LUT UR19, UR18, UR19, URZ, 0xc0, !UPT ;  /* 0x0000001312137292 */ /* 0x000fe4000f8ec03f */
[----:B------:R-:W-:Y:S02]  /*46d0*/  UIADD3 UR5, -UR4, URZ, URZ ;  /* 0x0000003f04057290 */ /* 0x000fe4000fffe13f */
[----:B------:R-:W-:Y:S02]  /*46e0*/  ULOP3.LUT UR14, UR15, UR14, URZ, 0xc0, !UPT ;  /* 0x0000000e0f0e7292 */ /* 0x000fe4000f8ec03f */
[----:B------:R-:W-:-:S02]  /*46f0*/  UIMAD UR4, UR16, UR4, UR19 ;  /* 0x00000004100472a4 */ /* 0x000fc4000f8e0213 */
[----:B------:R-:W-:Y:S02]  /*4700*/  @UP0 UIMAD UR23, UR26, UR22, UR21 ;  /* 0x000000161a1702a4 */ /* 0x000fe4000f8e0215 */
[----:B------:R-:W-:-:S03]  /*4710*/  UIMAD UR17, UR5, UR25, UR17 ;  /* 0x00000019051172a4 */ /* 0x000fc6000f8e0211 */
[----:B------:R-:W-:Y:S01]  /*4720*/  ULDC UR5, c[0x0][0x610] ;  /* 0x0001840000057ab9 */ /* 0x000fe20000000800 */
[----:B------:R-:W-:Y:S02]  /*4730*/  UIMAD UR17, UR17, UR9, UR14 ;  /* 0x00000009111172a4 */ /* 0x000fe4000f8e020e */
[----:B------:R-:W-:-:S04]  /*4740*/  UIMAD UR4, UR4, UR5, UR23 ;  /* 0x00000005040472a4 */ /* 0x000fc8000f8e0217 */
[----:B------:R-:W-:Y:S02]  /*4750*/  USEL UR5, UR17, UR4, !UP0 ;  /* 0x0000000411057287 */ /* 0x000fe4000c000000 */
[----:B------:R-:W-:-:S04]  /*4760*/  USEL UR4, UR4, UR17, !UP0 ;  /* 0x0000001104047287 */ /* 0x000fc8000c000000 */
[----:B------:R-:W-:Y:S02]  /*4770*/  IMAD.U32 R18, RZ, RZ, UR5 ;  /* 0x00000005ff127e24 */ /* 0x000fe4000f8e00ff */
[----:B------:R-:W-:-:S07]  /*4780*/  IMAD.U32 R19, RZ, RZ, UR4 ;  /* 0x00000004ff137e24 */ /* 0x000fce000f8e00ff */
.L_x_102:
[----:B------:R-:W-:Y:S02]  /*4790*/  LOP3.LUT P0, RZ, R0, 0xff, RZ, 0xc0, !PT ;  /* 0x000000ff00ff7812 */ /* 0x000fe4000780c0ff */
[----:B------:R-:W-:-:S11]  /*47a0*/  LOP3.LUT R67, R67, 0x1, RZ, 0x3c, !PT ;  /* 0x0000000143437812 */ /* 0x000fd600078e3cff */
[----:B------:R-:W-:Y:S05]  /*47b0*/  @P0 BRA `(.L_x_105) ;  /* 0xffffffd000100947 */ /* 0x000fea000383ffff */
[----:B------:R-:W-:Y:S05]  /*47c0*/  EXIT ;  /* 0x000000000000794d */ /* 0x000fea0003800000 */
.L_x_16:
[----:B------:R-:W-:-:S08]  /*47d0*/  ISETP.NE.AND P0, PT, RZ, UR6, PT ;  /* 0x00000006ff007c0c */ /* 0x000fd0000bf05270 */
[----:B------:R-:W0:-:S00]  /*47e0*/  USETMAXREG.DEALLOC.CTAPOOL 0x28 ;  /* 0x00000028000079c8 */ /* 0x000e0000080e0500 */
[----:B------:R-:W-:Y:S05]  /*47f0*/  @P0 EXIT ;  /* 0x000000000000094d */ /* 0x000fea0003800000 */
[----:B0-----:R-:W-:Y:S01]  /*4800*/  LOP3.LUT P0, RZ, R0, 0xff, RZ, 0xc0, !PT ;  /* 0x000000ff00ff7812 */ /* 0x001fe2000780c0ff */
[----:B------:R-:W-:Y:S02]  /*4810*/  IMAD.MOV.U32 R0, RZ, RZ, 0x1 ;  /* 0x00000001ff007424 */ /* 0x000fe400078e00ff */
[----:B------:R-:W-:-:S10]  /*4820*/  IMAD.MOV.U32 R8, RZ, RZ, RZ ;  /* 0x000000ffff087224 */ /* 0x000fd400078e00ff */
[----:B------:R-:W-:Y:S05]  /*4830*/  @!P0 BRA `(.L_x_106) ;  /* 0x0000000c003c8947 */ /* 0x000fea0003800000 */
[----:B------:R-:W0:Y:S01]  /*4840*/  S2R R11, SR_CgaCtaId ;  /* 0x00000000000b7919 */ /* 0x000e220000008800 */
[----:B------:R-:W-:Y:S01]  /*4850*/  LOP3.LUT P0, RZ, R3, 0x1f, RZ, 0xc0, !PT ;  /* 0x0000001f03ff7812 */ /* 0x000fe2000780c0ff */
[----:B------:R-:W-:Y:S01]  /*4860*/  ULDC UR5, c[0x0][0x658] ;  /* 0x0001960000057ab9 */ /* 0x000fe20000000800 */
[----:B------:R-:W-:Y:S01]  /*4870*/  UMOV UR6, 0xffffffff ;  /* 0xffffffff00067882 */ /* 0x000fe20000000000 */
[----:B------:R-:W-:Y:S01]  /*4880*/  BSSY B0, `(.L_x_106) ;  /* 0x00000ca000007945 */ /* 0x000fe20003800000 */
[----:B------:R-:W-:Y:S01]  /*4890*/  USHF.L.U32 UR6, UR6, UR5, URZ ;  /* 0x0000000506067299 */ /* 0x000fe2000800063f */
[C---:B------:R-:W-:Y:S01]  /*48a0*/  ISETP.NE.AND P3, PT, R4.reuse, RZ, PT ;  /* 0x000000ff0400720c */ /* 0x040fe20003f65270 */
[----:B------:R-:W-:Y:S01]  /*48b0*/  IMAD.MOV.U32 R10, RZ, RZ, 0x1 ;  /* 0x00000001ff0a7424 */ /* 0x000fe200078e00ff */
[----:B------:R-:W-:Y:S01]  /*48c0*/  ISETP.NE.OR P0, PT, R4, RZ, !P0 ;  /* 0x000000ff0400720c */ /* 0x000fe20004705670 */
[----:B------:R-:W-:Y:S01]  /*48d0*/  IMAD.MOV.U32 R0, RZ, RZ, 0x1 ;  /* 0x00000001ff007424 */ /* 0x000fe200078e00ff */
[----:B------:R-:W-:Y:S01]  /*48e0*/  ULDC UR4, c[0x0][0x600] ;  /* 0x0001800000047ab9 */ /* 0x000fe20000000800 */
[----:B------:R-:W-:Y:S01]  /*48f0*/  IMAD.MOV.U32 R8, RZ, RZ, RZ ;  /* 0x000000ffff087224 */ /* 0x000fe200078e00ff */
[----:B------:R-:W-:Y:S01]  /*4900*/  UMOV UR7, 0x1 ;  /* 0x0000000100077882 */ /* 0x000fe20000000000 */
[----:B------:R-:W-:-:S02]  /*4910*/  UIADD3 UR22, UR39, 0x1, URZ ;  /* 0x0000000127167890 */ /* 0x000fc4000fffe03f */
[----:B------:R-:W-:Y:S02]  /*4920*/  ULOP3.LUT UR23, UR36, 0x2, URZ, 0xfc, !UPT ;  /* 0x0000000224177892 */ /* 0x000fe4000f8efc3f */
[----:B------:R-:W-:Y:S02]  /*4930*/  UIADD3 UR4, UR4, -0x1, URZ ;  /* 0xffffffff04047890 */ /* 0x000fe4000fffe03f */
[----:B------:R-:W-:Y:S02]  /*4940*/  USHF.L.U32 UR5, UR7, UR5, URZ ;  /* 0x0000000507057299 */ /* 0x000fe4000800063f */
[----:B------:R-:W-:Y:S01]  /*4950*/  ULOP3.LUT UR6, URZ, UR6, URZ, 0x33, !UPT ;  /* 0x000000063f067292 */ /* 0x000fe2000f8e333f */
[----:B------:R-:W-:Y:S01]  /*4960*/  ULDC.64 UR20, c[0x0][0x198] ;  /* 0x0000660000147ab9 */ /* 0x000fe20000000a00 */
[C---:B0-----:R-:W-:Y:S02]  /*4970*/  IMAD.SHL.U32 R3, R11.reuse, 0x1000, RZ ;  /* 0x000010000b037824 */ /* 0x041fe400078e00ff */
[----:B------:R-:W-:-:S03]  /*4980*/  IMAD.SHL.U32 R11, R11, 0x20, RZ ;  /* 0x000000200b0b7824 */ /* 0x000fc600078e00ff */
[----:B------:R-:W-:Y:S02]  /*4990*/  LOP3.LUT R3, R3, 0x1000, RZ, 0xc0, !PT ;  /* 0x0000100003037812 */ /* 0x000fe400078ec0ff */
[----:B------:R-:W-:Y:S02]  /*49a0*/  LOP3.LUT R11, R11, 0x20, RZ, 0xc0, !PT ;  /* 0x000000200b0b7812 */ /* 0x000fe400078ec0ff */
[----:B------:R-:W-:-:S07]  /*49b0*/  LOP3.LUT R9, R3, 0x8180, RZ, 0xfc, !PT ;  /* 0x0000818003097812 */ /* 0x000fce00078efcff */
.L_x_118:
[----:B------:R-:W-:-:S03]  /*49c0*/  UMOV UR7, 0xffffffff ;  /* 0xffffffff00077882 */ /* 0x000fc60000000000 */
[----:B------:R-:W-:Y:S05]  /*49d0*/  BRA.DIV UR7, `(.L_x_107) ;  /* 0x0000000e07ec7947 */ /* 0x000fea000b800000 */
[----:B------:R-:W-:-:S13]  /*49e0*/  ELECT P6, URZ, PT ;  /* 0x00000000003f782f */ /* 0x000fda00038c0000 */
.L_x_131:
[----:B------:R-:W0:Y:S01]  /*49f0*/  LDC R3, c[0x0][0x28c] ;  /* 0x0000a300ff037b82 */ /* 0x000e220000000800 */
[----:B------:R-:W-:Y:S01]  /*4a00*/  BSSY B1, `(.L_x_108) ;  /* 0x000003a000017945 */ /* 0x000fe20003800000 */
[----:B0-----:R-:W-:-:S13]  /*4a10*/  ISETP.LT.OR P6, PT, R3, 0x1, !P6 ;  /* 0x000000010300780c */ /* 0x001fda00077c1670 */
[----:B------:R-:W-:Y:S05]  /*4a20*/  @P6 BRA `(.L_x_109) ;  /* 0x0000000000dc6947 */ /* 0x000fea0003800000 */
[----:B------:R-:W-:Y:S02]  /*4a30*/  IMAD R18, R18, 0x40, R11 ;  /* 0x0000004012127824 */ /* 0x000fe400078e020b */
[----:B------:R-:W-:Y:S02]  /*4a40*/  IMAD.SHL.U32 R19, R19, 0x40, RZ ;  /* 0x0000004013137824 */ /* 0x000fe400078e00ff */
[----:B------:R-:W-:Y:S02]  /*4a50*/  IMAD.MOV.U32 R13, RZ, RZ, RZ ;  /* 0x000000ffff0d7224 */ /* 0x000fe400078e00ff */
[----:B------:R-:W-:Y:S02]  /*4a60*/  IMAD.U32 R14, RZ, RZ, UR22 ;  /* 0x00000016ff0e7e24 */ /* 0x000fe4000f8e00ff */
[----:B------:R-:W-:Y:S02]  /*4a70*/  IMAD.MOV.U32 R3, RZ, RZ, R0 ;  /* 0x000000ffff037224 */ /* 0x000fe400078e0000 */
[----:B------:R-:W-:-:S07]  /*4a80*/  IMAD.MOV.U32 R4, RZ, RZ, R8 ;  /* 0x000000ffff047224 */ /* 0x000fce00078e0008 */
.L_x_113:
[----:B------:R-:W0:Y:S01]  /*4a90*/  S2R R6, SR_CgaCtaId ;  /* 0x0000000000067919 */ /* 0x000e220000008800 */
[----:B------:R-:W-:-:S04]  /*4aa0*/  MOV R5, 0x400 ;  /* 0x0000040000057802 */ /* 0x000fc80000000f00 */
[----:B0-----:R-:W-:Y:S02]  /*4ab0*/  LEA R7, R6, R5, 0x18 ;  /* 0x0000000506077211 */ /* 0x001fe400078ec0ff */
[----:B------:R-:W-:Y:S01]  /*4ac0*/  SHF.L.U32 R5, R3, 0x1f, RZ ;  /* 0x0000001f03057819 */ /* 0x000fe200000006ff */
[----:B------:R-:W0:Y:S02]  /*4ad0*/  @!P3 LDC R6, c[0x0][0x500] ;  /* 0x00014000ff06bb82 */ /* 0x000e240000000800 */
[----:B------:R-:W-:-:S04]  /*4ae0*/  IMAD R12, R4, 0x8, R7 ;  /* 0x00000008040c7824 */ /* 0x000fc800078e0207 */
[----:B------:R-:W1:Y:S02]  /*4af0*/  SYNCS.PHASECHK.TRANS64.TRYWAIT P1, [R12+URZ+0x20], R5 ;  /* 0x000020050c0075a7 */ /* 0x000e64000802017f */
[----:B-1----:R-:W-:Y:S05]  /*4b00*/  @!P1 BRA `(.L_x_110) ;  /* 0x0000000c00c09947 */ /* 0x002fea0003800000 */
.L_x_132:
[----:B------:R-:W-:Y:S01]  /*4b10*/  UPRMT UR7, UR23, 0x9910, URZ ;  /* 0x0000991017077896 */ /* 0x000fe2000800003f */
[----:B0-----:R0:W-:Y:S03]  /*4b20*/  @!P3 SYNCS.ARRIVE.TRANS64 RZ, [R12+URZ], R6 ;  /* 0x000000060cffb9a7 */ /* 0x0011e6000800003f */
[----:B------:R-:W-:-:S06]  /*4b30*/  UISETP.NE.AND UP0, UPT, UR7, 0x2, UPT ;  /* 0x000000020700788c */ /* 0x000fcc000bf05270 */
[----:B------:R-:W-:-:S13]  /*4b40*/  PLOP3.LUT P1, PT, PT, PT, UP0, 0x80, 0x0 ;  /* 0x000000000000781c */ /* 0x000fda0003f2f008 */
[----:B0-----:R-:W-:Y:S05]  /*4b50*/  @P1 BRA `(.L_x_111) ;  /* 0x0000000000041947 */ /* 0x001fea0003800000 */
[----:B------:R-:W-:Y:S01]  /*4b60*/  BPT.TRAP 0x1 ;  /* 0x000000040000795c */ /* 0x000fe20000300000 */
.L_x_111:
[----:B------:R-:W-:Y:S05]  /*4b70*/  @P0 BRA `(.L_x_112) ;  /* 0x0000000000040947 */ /* 0x000fea0003800000 */
[----:B------:R-:W-:Y:S01]  /*4b80*/  BPT.TRAP 0x1 ;  /* 0x000000040000795c */ /* 0x000fe20000300000 */
.L_x_112:
[C---:B-1----:R-:W-:Y:S01]  /*4b90*/  IMAD R5, R4.reuse, 0x2000, R7 ;  /* 0x0000200004057824 */ /* 0x042fe200078e0207 */
[----:B------:R-:W-:Y:S01]  /*4ba0*/  R2UR UR18, R7 ;  /* 0x00000000071272ca */ /* 0x000fe200000e0000 */
[----:B------:R-:W-:Y:S01]  /*4bb0*/  IMAD R6, R4, 0x2000, R9 ;  /* 0x0000200004067824 */ /* 0x000fe200078e0209 */
[----:B------:R-:W-:Y:S01]  /*4bc0*/  R2UR UR9, R12 ;  /* 0x000000000c0972ca */ /* 0x000fe200000e0000 */
[----:B------:R-:W-:Y:S01]  /*4bd0*/  VIADD R14, R14, 0xffffffff ;  /* 0xffffffff0e0e7836 */ /* 0x000fe20000000000 */
[----:B------:R-:W-:Y:S01]  /*4be0*/  R2UR UR7, R5 ;  /* 0x00000000050772ca */ /* 0x000fe200000e0000 */
[----:B------:R-:W-:Y:S01]  /*4bf0*/  UIADD3 UR14, UP0, UR20, 0xf0, URZ ;  /* 0x000000f0140e7890 */ /* 0x000fe2000ff1e03f */
[----:B------:R-:W-:Y:S01]  /*4c00*/  R2UR UR8, R6 ;  /* 0x00000000060872ca */ /* 0x000fe200000e0000 */
[----:B------:R-:W-:Y:S01]  /*4c10*/  UIADD3 UR24, UP1, UR20, 0x1f0, URZ ;  /* 0x000001f014187890 */ /* 0x000fe2000ff3e03f */
[----:B------:R-:W-:Y:S01]  /*4c20*/  R2UR UR11, R19 ;  /* 0x00000000130b72ca */ /* 0x000fe200000e0000 */
[----:B------:R-:W-:Y:S01]  /*4c30*/  UIADD3.X UR15, URZ, UR21, URZ, UP0, !UPT ;  /* 0x000000153f0f7290 */ /* 0x000fe200087fe43f */
[C---:B------:R-:W-:Y:S01]  /*4c40*/  R2UR UR10, R13.reuse ;  /* 0x000000000d0a72ca */ /* 0x040fe200000e0000 */
[----:B------:R-:W-:Y:S01]  /*4c50*/  VIADD R4, R4, 0x1 ;  /* 0x0000000104047836 */ /* 0x000fe20000000000 */
[----:B------:R-:W-:Y:S01]  /*4c60*/  R2UR UR12, R2 ;  /* 0x00000000020c72ca */ /* 0x000fe200000e0000 */
[----:B------:R-:W-:Y:S01]  /*4c70*/  UIADD3.X UR25, URZ, UR21, URZ, UP1, !UPT ;  /* 0x000000153f197290 */ /* 0x000fe20008ffe43f */
[----:B------:R-:W-:Y:S01]  /*4c80*/  R2UR UR19, R18 ;  /* 0x00000000121372ca */ /* 0x000fe200000e0000 */
[----:B------:R-:W-:Y:S01]  /*4c90*/  UMOV UR16, 0x0 ;  /* 0x0000000000107882 */ /* 0x000fe20000000000 */
[----:B------:R-:W-:Y:S01]  /*4ca0*/  ISETP.GT.AND P2, PT, R14, 0x1, PT ;  /* 0x000000010e00780c */ /* 0x000fe20003f44270 */
[----:B------:R-:W-:Y:S01]  /*4cb0*/  UIADD3 UR13, UR7, 0x180, URZ ;  /* 0x00000180070d7890 */ /* 0x000fe2000fffe03f */
[C---:B------:R-:W-:Y:S01]  /*4cc0*/  ISETP.NE.AND P1, PT, R4.reuse, 0x4, PT ;  /* 0x000000040400780c */ /* 0x040fe20003f25270 */
[----:B------:R-:W-:Y:S01]  /*4cd0*/  UIADD3 UR7, UR18, UR8, URZ ;  /* 0x0000000812077290 */ /* 0x000fe2000fffe03f */
[----:B------:R-:W-:Y:S01]  /*4ce0*/  VIADD R13, R13, 0x80 ;  /* 0x000000800d0d7836 */ /* 0x000fe20000000000 */
[----:B------:R-:W-:Y:S01]  /*4cf0*/  UMOV UR17, 0x10000000 ;  /* 0x1000000000117882 */ /* 0x000fe20000000000 */
[----:B------:R-:W-:Y:S01]  /*4d00*/  UMOV UR26, 0x30000 ;  /* 0x00030000001a7882 */ /* 0x000fe20000000000 */
[----:B------:R-:W-:Y:S01]  /*4d10*/  SEL R6, RZ, 0x1, P1 ;  /* 0x00000001ff067807 */ /* 0x000fe20000800000 */
[----:B------:R-:W-:Y:S01]  /*4d20*/  UMOV UR8, UR13 ;  /* 0x0000000d00087c82 */ /* 0x000fe20008000000 */
[----:B------:R-:W-:Y:S01]  /*4d30*/  SEL R4, R4, RZ, P1 ;  /* 0x000000ff04047207 */ /* 0x000fe20000800000 */
[----:B------:R0:W-:Y:S01]  /*4d40*/  UTMALDG.3D [UR8], [UR14], desc[UR16] ;  /* 0x000010080e0075b4 */ /* 0x0001e20008011000 */
[----:B------:R-:W-:Y:S01]  /*4d50*/  LOP3.LUT R3, R3, R6, RZ, 0x3c, !PT ;  /* 0x0000000603037212 */ /* 0x000fe200078e3cff */
[----:B0-----:R-:W-:Y:S01]  /*4d60*/  UMOV UR11, UR19 ;  /* 0x00000013000b7c82 */ /* 0x001fe20008000000 */
[----:B------:R-:W-:-:S02]  /*4d70*/  UMOV UR8, UR7 ;  /* 0x0000000700087c82 */ /* 0x000fc40008000000 */
[----:B------:R0:W-:Y:S02]  /*4d80*/  UTMALDG.3D.MULTICAST [UR8], [UR24], UR26, desc[UR16] ;  /* 0x00001008180073b4 */ /* 0x0001e4000801181a */
[----:B0-----:R-:W-:Y:S05]  /*4d90*/  @P2 BRA `(.L_x_113) ;  /* 0xfffffffc003c2947 */ /* 0x001fea000383ffff */
.L_x_109:
[----:B------:R-:W-:Y:S05]  /*4da0*/  BSYNC B1 ;  /* 0x0000000000017941 */ /* 0x000fea0003800000 */
.L_x_108:
[----:B------:R-:W-:Y:S01]  /*4db0*/  LOP3.LUT P4, RZ, R10, 0xff, RZ, 0xc0, !PT ;  /* 0x000000ff0aff7812 */ /* 0x000fe2000788c0ff */
[----:B------:R-:W-:Y:S01]  /*4dc0*/  VIADD R8, R8, UR39 ;  /* 0x0000002708087c36 */ /* 0x000fe20008000000 */
[----:B------:R-:W-:Y:S01]  /*4dd0*/  ULDC.64 UR8, c[0x0][0x650] ;  /* 0x0001940000087ab9 */ /* 0x000fe20000000a00 */
[----:B------:R-:W-:Y:S01]  /*4de0*/  BSSY B1, `(.L_x_114) ;  /* 0x0000071000017945 */ /* 0x000fe20003800000 */
[----:B------:R-:W-:Y:S01]  /*4df0*/  IMAD.MOV.U32 R19, RZ, RZ, -0x1 ;  /* 0xffffffffff137424 */ /* 0x000fe200078e00ff */
[----:B------:R-:W-:Y:S01]  /*4e00*/  PRMT R10, RZ, 0x7610, R10 ;  /* 0x00007610ff0a7816 */ /* 0x000fe2000000000a */
[----:B------:R-:W-:Y:S01]  /*4e10*/  IMAD.MOV.U32 R18, RZ, RZ, -0x1 ;  /* 0xffffffffff127424 */ /* 0x000fe200078e00ff */
[C---:B------:R-:W-:Y:S02]  /*4e20*/  ISETP.GT.U32.AND P1, PT, R8.reuse, 0x3, PT ;  /* 0x000000030800780c */ /* 0x040fe40003f24070 */
[----:B------:R-:W-:Y:S02]  /*4e30*/  SHF.R.U32.HI R2, RZ, 0x2, R8 ;  /* 0x00000002ff027819 */ /* 0x000fe40000011608 */
[----:B------:R-:W-:-:S02]  /*4e40*/  LOP3.LUT R8, R8, 0x3, RZ, 0xc0, !PT ;  /* 0x0000000308087812 */ /* 0x000fc400078ec0ff */
[----:B------:R-:W0:Y:S01]  /*4e50*/  @P4 S2R R4, SR_CgaCtaId ;  /* 0x0000000000044919 */ /* 0x000e220000008800 */
[----:B------:R-:W-:Y:S02]  /*4e60*/  @P4 MOV R3, 0x400 ;  /* 0x0000040000034802 */ /* 0x000fe40000000f00 */
[----:B------:R-:W-:-:S04]  /*4e70*/  LOP3.LUT R2, R2, 0x1, RZ, 0xc0, !PT ;  /* 0x0000000102027812 */ /* 0x000fc800078ec0ff */
[----:B------:R-:W-:Y:S02]  /*4e80*/  ISETP.NE.U32.AND P2, PT, R2, 0x1, PT ;  /* 0x000000010200780c */ /* 0x000fe40003f45070 */
[----:B0-----:R-:W-:Y:S01]  /*4e90*/  @P4 LEA R3, R4, R3, 0x18 ;  /* 0x0000000304034211 */ /* 0x001fe200078ec0ff */
[----:B------:R-:W-:-:S03]  /*4ea0*/  IMAD.U32 R4, RZ, RZ, UR39 ;  /* 0x00000027ff047e24 */ /* 0x000fc6000f8e00ff */
[----:B------:R0:W-:Y:S01]  /*4eb0*/  @P4 SYNCS.ARRIVE.TRANS64.A1T0 RZ, [R3+URZ+0x78], RZ ;  /* 0x000078ff03ff49a7 */ /* 0x0001e2000810003f */
[----:B------:R-:W-:Y:S02]  /*4ec0*/  IADD3 R16, P4, R16, UR50, RZ ;  /* 0x0000003210107c10 */ /* 0x000fe4000ff9e0ff */
[----:B------:R-:W-:Y:S02]  /*4ed0*/  ISETP.LT.U32.AND P1, PT, R4, 0x4, P1 ;  /* 0x000000040400780c */ /* 0x000fe40000f21070 */
[----:B------:R-:W-:Y:S02]  /*4ee0*/  IADD3.X R17, R17, UR37, RZ, P4, !PT ;  /* 0x0000002511117c10 */ /* 0x000fe4000a7fe4ff */
[----:B------:R-:W-:Y:S02]  /*4ef0*/  ISETP.GE.U32.AND P4, PT, R16, UR8, PT ;  /* 0x0000000810007c0c */ /* 0x000fe4000bf86070 */
[----:B0-----:R-:W-:Y:S02]  /*4f00*/  SEL R3, RZ, 0x1, !P1 ;  /* 0x00000001ff037807 */ /* 0x001fe40004800000 */
[----:B------:R-:W-:-:S02]  /*4f10*/  ISETP.GE.U32.AND.EX P1, PT, R17, UR9, PT, P4 ;  /* 0x0000000911007c0c */ /* 0x000fc4000bf26140 */
[----:B------:R-:W-:-:S04]  /*4f20*/  ISETP.GT.U32.AND P2, PT, R4, 0x3, !P2 ;  /* 0x000000030400780c */ /* 0x000fc80005744070 */
[----:B------:R-:W-:-:S04]  /*4f30*/  SEL R2, RZ, 0x1, !P2 ;  /* 0x00000001ff027807 */ /* 0x000fc80005000000 */
[--C-:B------:R-:W-:Y:S01]  /*4f40*/  LOP3.LUT R0, R2, R0, R3.reuse, 0x96, !PT ;  /* 0x0000000002007212 */ /* 0x100fe200078e9603 */
[----:B------:R-:W-:Y:S01]  /*4f50*/  IMAD.MOV.U32 R2, RZ, RZ, -0x1 ;  /* 0xffffffffff027424 */ /* 0x000fe200078e00ff */
[----:B------:R-:W-:Y:S01]  /*4f60*/  PRMT R3, RZ, 0x7610, R3 ;  /* 0x00007610ff037816 */ /* 0x000fe20000000003 */
[----:B------:R-:W-:Y:S06]  /*4f70*/  @P1 BRA `(.L_x_115) ;  /* 0x00000004005c1947 */ /* 0x000fec0003800000 */
[----:B------:R-:W0:Y:S01]  /*4f80*/  S2UR UR7, SR_CTAID.X ;  /* 0x00000000000779c3 */ /* 0x000e220000002500 */
[----:B------:R-:W-:Y:S01]  /*4f90*/  ULDC.64 UR8, c[0x0][0x628] ;  /* 0x00018a0000087ab9 */ /* 0x000fe20000000a00 */
[----:B------:R-:W-:Y:S01]  /*4fa0*/  ULDC UR10, c[0x0][0x150] ;  /* 0x00005400000a7ab9 */ /* 0x000fe20000000800 */
[----:B------:R-:W-:Y:S01]  /*4fb0*/  ISETP.NE.U32.AND P1, PT, RZ, UR8, PT ;  /* 0x00000008ff007c0c */ /* 0x000fe2000bf25070 */
[----:B------:R-:W-:Y:S01]  /*4fc0*/  ULDC UR11, c[0x0][0x630] ;  /* 0x00018c00000b7ab9 */ /* 0x000fe20000000800 */
[----:B------:R-:W-:Y:S01]  /*4fd0*/  ULDC UR13, c[0x0][0x154] ;  /* 0x00005500000d7ab9 */ /* 0x000fe20000000800 */
[----:B------:R-:W-:Y:S01]  /*4fe0*/  IMAD.MOV.U32 R2, RZ, RZ, R16 ;  /* 0x000000ffff027224 */ /* 0x000fe200078e0010 */
[----:B------:R-:W-:Y:S01]  /*4ff0*/  ISETP.NE.AND.EX P1, PT, RZ, UR9, PT, P1 ;  /* 0x00000009ff007c0c */ /* 0x000fe2000bf25310 */
[----:B------:R-:W1:Y:S01]  /*5000*/  S2UR UR12, SR_CTAID.Y ;  /* 0x00000000000c79c3 */ /* 0x000e620000002600 */
[----:B0-----:R-:W-:-:S05]  /*5010*/  I2FP.F32.U32 R3, UR7 ;  /* 0x0000000700037c45 */ /* 0x001fca0008201000 */
[----:B------:R-:W-:Y:S01]  /*5020*/  FMUL R14, R3, UR10 ;  /* 0x0000000a030e7c20 */ /* 0x000fe20008400000 */
[----:B------:R-:W-:-:S05]  /*5030*/  IMAD.MOV.U32 R3, RZ, RZ, R17 ;  /* 0x000000ffff037224 */ /* 0x000fca00078e0011 */
[----:B------:R-:W-:Y:S05]  /*5040*/  @!P1 BRA `(.L_x_116) ;  /* 0x0000000000289947 */ /* 0x000fea0003800000 */
[----:B------:R-:W-:Y:S02]  /*5050*/  ULDC UR10, c[0x0][0x634] ;  /* 0x00018d00000a7ab9 */ /* 0x000fe40000000800 */
[----:B------:R-:W-:-:S05]  /*5060*/  IADD3 R7, P1, R16, UR10, RZ ;  /* 0x0000000a10077c10 */ /* 0x000fca000ff3e0ff */
[----:B------:R-:W-:-:S04]  /*5070*/  IMAD.X R13, RZ, RZ, R17, P1 ;  /* 0x000000ffff0d7224 */ /* 0x000fc800008e0611 */
[----:B------:R-:W-:-:S04]  /*5080*/  IMAD.WIDE.U32 R4, R13, UR8, RZ ;  /* 0x000000080d047c25 */ /* 0x000fc8000f8e00ff */
[----:B------:R-:W-:-:S04]  /*5090*/  IMAD.WIDE.U32 R4, P1, R7, UR9, R4 ;  /* 0x0000000907047c25 */ /* 0x000fc8000f820004 */
[----:B------:R-:W-:-:S04]  /*50a0*/  IMAD.WIDE.U32 R6, R7, UR8, RZ ;  /* 0x0000000807067c25 */ /* 0x000fc8000f8e00ff */
[----:B------:R-:W-:Y:S01]  /*50b0*/  IMAD.X R3, RZ, RZ, RZ, P1 ;  /* 0x000000ffff037224 */ /* 0x000fe200008e06ff */
[----:B------:R-:W-:Y:S01]  /*50c0*/  IADD3 RZ, P1, R7, R4, RZ ;  /* 0x0000000407ff7210 */ /* 0x000fe20007f3e0ff */
[----:B------:R-:W-:-:S04]  /*50d0*/  IMAD.MOV.U32 R2, RZ, RZ, R5 ;  /* 0x000000ffff027224 */ /* 0x000fc800078e0005 */
[----:B------:R-:W-:-:S08]  /*50e0*/  IMAD.WIDE.U32.X R2, R13, UR9, R2, P1 ;  /* 0x000000090d027c25 */ /* 0x000fd000088e0402 */
.L_x_116:
[--C-:B------:R-:W-:Y:S01]  /*50f0*/  SHF.R.U64 R12, R2, UR11, R3.reuse ;  /* 0x0000000b020c7c19 */ /* 0x100fe20008001203 */
[----:B------:R-:W0:Y:S01]  /*5100*/  F2I.U32.TRUNC.NTZ R14, R14 ;  /* 0x0000000e000e7305 */ /* 0x000e22000020f000 */
[----:B------:R-:W-:Y:S01]  /*5110*/  SHF.R.U32.HI R2, RZ, UR11, R3 ;  /* 0x0000000bff027c19 */ /* 0x000fe20008011603 */
[----:B------:R-:W-:Y:S01]  /*5120*/  ULDC.64 UR8, c[0x0][0x620] ;  /* 0x0001880000087ab9 */ /* 0x000fe20000000a00 */
[----:B------:R-:W-:Y:S01]  /*5130*/  IADD3 R5, P1, RZ, -R12, RZ ;  /* 0x8000000cff057210 */ /* 0x000fe20007f3e0ff */
[----:B------:R-:W-:Y:S01]  /*5140*/  ULDC.64 UR14, c[0x0][0x640] ;  /* 0x00019000000e7ab9 */ /* 0x000fe20000000a00 */
[----:B-1----:R-:W-:Y:S01]  /*5150*/  I2FP.F32.U32 R4, UR12 ;  /* 0x0000000c00047c45 */ /* 0x002fe20008201000 */
[----:B------:R-:W1:Y:S01]  /*5160*/  LDC R13, c[0x0][0x610] ;  /* 0x00018400ff0d7b82 */ /* 0x000e620000000800 */
[----:B------:R-:W-:Y:S01]  /*5170*/  ULDC UR11, c[0x0][0x658] ;  /* 0x00019600000b7ab9 */ /* 0x000fe20000000800 */
[----:B------:R-:W-:Y:S01]  /*5180*/  IMAD.X R2, RZ, RZ, ~R2, P1 ;  /* 0x000000ffff027224 */ /* 0x000fe200008e0e02 */
[----:B------:R-:W-:Y:S01]  /*5190*/  ISETP.NE.U32.AND P1, PT, RZ, UR14, PT ;  /* 0x0000000eff007c0c */ /* 0x000fe2000bf25070 */
[----:B------:R-:W-:Y:S01]  /*51a0*/  FMUL R6, R4, UR13 ;  /* 0x0000000d04067c20 */ /* 0x000fe20008400000 */
[----:B------:R-:W-:Y:S01]  /*51b0*/  ULDC UR13, c[0x0][0x648] ;  /* 0x00019200000d7ab9 */ /* 0x000fe20000000800 */
[----:B------:R-:W-:Y:S01]  /*51c0*/  IMAD R4, R2, UR8, RZ ;  /* 0x0000000802047c24 */ /* 0x000fe2000f8e02ff */
[----:B------:R-:W-:Y:S01]  /*51d0*/  ISETP.NE.AND.EX P1, PT, RZ, UR15, PT, P1 ;  /* 0x0000000fff007c0c */ /* 0x000fe2000bf25310 */
[C---:B------:R-:W-:Y:S01]  /*51e0*/  IMAD.WIDE.U32 R2, R5.reuse, UR8, R16 ;  /* 0x0000000805027c25 */ /* 0x040fe2000f8e0010 */
[----:B0-----:R-:W-:Y:S01]  /*51f0*/  R2UR UR8, R14 ;  /* 0x000000000e0872ca */ /* 0x001fe200000e0000 */
[----:B------:R-:W0:Y:S02]  /*5200*/  F2I.U32.TRUNC.NTZ R6, R6 ;  /* 0x0000000600067305 */ /* 0x000e24000020f000 */
[----:B------:R-:W-:Y:S01]  /*5210*/  IMAD R5, R5, UR9, R4 ;  /* 0x0000000905057c24 */ /* 0x000fe2000f8e0204 */
[----:B------:R-:W-:-:S03]  /*5220*/  ULDC UR9, c[0x0][0x618] ;  /* 0x0001860000097ab9 */ /* 0x000fc60000000800 */
[----:B------:R-:W-:-:S05]  /*5230*/  IMAD.IADD R3, R3, 0x1, R5 ;  /* 0x0000000103037824 */ /* 0x000fca00078e0205 */
[--C-:B------:R-:W-:Y:S02]  /*5240*/  SHF.R.U64 R14, R2, UR9, R3.reuse ;  /* 0x00000009020e7c19 */ /* 0x100fe40008001203 */
[----:B------:R-:W-:Y:S01]  /*5250*/  SHF.R.U32.HI R3, RZ, UR9, R3 ;  /* 0x00000009ff037c19 */ /* 0x000fe20008011603 */
[----:B------:R-:W-:Y:S01]  /*5260*/  ULDC UR9, c[0x0][0x608] ;  /* 0x0001820000097ab9 */ /* 0x000fe20000000800 */
[----:B0-----:R-:W-:Y:S02]  /*5270*/  R2UR UR10, R6 ;  /* 0x00000000060a72ca */ /* 0x001fe400000e0000 */
[--C-:B------:R-:W-:Y:S02]  /*5280*/  SHF.R.U64 R18, R14, UR9, R3.reuse ;  /* 0x000000090e127c19 */ /* 0x100fe40008001203 */
[----:B------:R-:W-:Y:S01]  /*5290*/  SHF.R.U32.HI R3, RZ, UR9, R3 ;  /* 0x00000009ff037c19 */ /* 0x000fe20008011603 */
[----:B------:R-:W-:-:S03]  /*52a0*/  UIADD3 UR9, -UR8, URZ, URZ ;  /* 0x0000003f08097290 */ /* 0x000fc6000fffe13f */
[--C-:B------:R-:W-:Y:S01]  /*52b0*/  SHF.R.U64 R20, R18, UR11, R3.reuse ;  /* 0x0000000b12147c19 */ /* 0x100fe20008001203 */
[----:B------:R-:W-:Y:S01]  /*52c0*/  ULDC UR8, c[0x0][0x144] ;  /* 0x0000510000087ab9 */ /* 0x000fe20000000800 */
[----:B------:R-:W-:-:S03]  /*52d0*/  SHF.R.U32.HI R3, RZ, UR11, R3 ;  /* 0x0000000bff037c19 */ /* 0x000fc60008011603 */
[----:B------:R-:W-:Y:S01]  /*52e0*/  IMAD.MOV.U32 R2, RZ, RZ, R20 ;  /* 0x000000ffff027224 */ /* 0x000fe200078e0014 */
[----:B------:R-:W-:Y:S06]  /*52f0*/  @!P1 BRA `(.L_x_117) ;  /* 0x0000000000289947 */ /* 0x000fec0003800000 */
        /* <DEDUP_REMOVED lines=10> */
.L_x_117:
[----:B------:R-:W-:Y:S01]  /*53a0*/  UISETP.NE.AND UP0, UPT, UR38, URZ, UPT ;  /* 0x0000003f2600728c */ /* 0x000fe2000bf05270 */
[----:B------:R-:W-:Y:S01]  /*53b0*/  SHF.R.U64 R3, R2, UR13, R3 ;  /* 0x0000000d02037c19 */ /* 0x000fe20008001203 */
[----:B------:R-:W-:Y:S01]  /*53c0*/  UIADD3 UR10, -UR10, URZ, URZ ;  /* 0x0000003f0a0a7290 */ /* 0x000fe2000fffe13f */
[----:B------:R-:W-:Y:S01]  /*53d0*/  LOP3.LUT R2, R18, UR6, RZ, 0xc0, !PT ;  /* 0x0000000612027c12 */ /* 0x000fe2000f8ec0ff */
[----:B------:R-:W-:Y:S02]  /*53e0*/  UIMAD UR7, UR8, UR9, UR7 ;  /* 0x00000009080772a4 */ /* 0x000fe4000f8e0207 */
[----:B------:R-:W-:Y:S01]  /*53f0*/  IMAD.MOV R5, RZ, RZ, -R3 ;  /* 0x000000ffff057224 */ /* 0x000fe200078e0a03 */
[----:B------:R-:W-:Y:S01]  /*5400*/  ULDC UR8, c[0x0][0x148] ;  /* 0x0000520000087ab9 */ /* 0x000fe20000000800 */
[----:B------:R-:W-:Y:S01]  /*5410*/  IMAD R4, R3, UR5, R2 ;  /* 0x0000000503047c24 */ /* 0x000fe2000f8e0202 */
[----:B------:R-:W-:Y:S02]  /*5420*/  LOP3.LUT R3, R14, UR4, RZ, 0xc0, !PT ;  /* 0x000000040e037c12 */ /* 0x000fe4000f8ec0ff */
[----:B------:R-:W-:Y:S01]  /*5430*/  @UP0 UIMAD UR7, UR8, UR10, UR12 ;  /* 0x0000000a080702a4 */ /* 0x000fe2000f8e020c */
[----:B------:R-:W-:-:S02]  /*5440*/  PLOP3.LUT P1, PT, PT, PT, UP0, 0x80, 0x0 ;  /* 0x000000000000781c */ /* 0x000fc40003f2f008 */
[----:B------:R-:W-:Y:S02]  /*5450*/  ULDC UR8, c[0x0][0x638] ;  /* 0x00018e0000087ab9 */ /* 0x000fe40000000800 */
[----:B------:R-:W-:Y:S02]  /*5460*/  IMAD R2, R5, UR8, R20 ;  /* 0x0000000805027c24 */ /* 0x000fe4000f8e0214 */
[----:B-1----:R-:W-:Y:S01]  /*5470*/  IMAD R13, R4, R13, UR7 ;  /* 0x00000007040d7e24 */ /* 0x002fe2000f8e020d */
[----:B------:R-:W-:Y:S01]  /*5480*/  ULDC UR7, c[0x0][0x600] ;  /* 0x0001800000077ab9 */ /* 0x000fe20000000800 */
[----:B------:R-:W-:Y:S02]  /*5490*/  IMAD.MOV.U32 R4, RZ, RZ, 0x1 ;  /* 0x00000001ff047424 */ /* 0x000fe400078e00ff */
[----:B------:R-:W-:-:S03]  /*54a0*/  IMAD R2, R2, UR7, R3 ;  /* 0x0000000702027c24 */ /* 0x000fc6000f8e0203 */
[----:B------:R-:W-:Y:S02]  /*54b0*/  PRMT R3, R4, 0x7610, R3 ;  /* 0x0000761004037816 */ /* 0x000fe40000000003 */
[----:B------:R-:W-:Y:S02]  /*54c0*/  SEL R18, R2, R13, !P1 ;  /* 0x0000000d02127207 */ /* 0x000fe40004800000 */
[----:B------:R-:W-:Y:S01]  /*54d0*/  SEL R19, R13, R2, !P1 ;  /* 0x000000020d137207 */ /* 0x000fe20004800000 */
[----:B------:R-:W-:-:S07]  /*54e0*/  IMAD.MOV.U32 R2, RZ, RZ, R12 ;  /* 0x000000ffff027224 */ /* 0x000fce00078e000c */
.L_x_115:
[----:B------:R-:W-:Y:S05]  /*54f0*/  BSYNC B1 ;  /* 0x0000000000017941 */ /* 0x000fea0003800000 */
.L_x_114:
[----:B------:R-:W-:-:S13]  /*5500*/  LOP3.LUT P1, RZ, R3, 0xff, RZ, 0xc0, !PT ;  /* 0x000000ff03ff7812 */ /* 0x000fda000782c0ff */
[----:B------:R-:W-:Y:S05]  /*5510*/  @P1 BRA `(.L_x_118) ;  /* 0xfffffff400281947 */ /* 0x000fea000383ffff */
[----:B------:R-:W-:Y:S05]  /*5520*/  BSYNC B0 ;  /* 0x0000000000007941 */ /* 0x000fea0003800000 */
.L_x_106:
[----:B------:R-:W-:-:S03]  /*5530*/  UMOV UR7, 0xffffffff ;  /* 0xffffffff00077882 */ /* 0x000fc60000000000 */
[----:B------:R-:W-:Y:S05]  /*5540*/  BRA.DIV UR7, `(.L_x_119) ;  /* 0x0000000607447947 */ /* 0x000fea000b800000 */
[----:B------:R-:W-:-:S13]  /*5550*/  ELECT P6, URZ, PT ;  /* 0x00000000003f782f */ /* 0x000fda00038c0000 */
.L_x_135:
[----:B------:R-:W-:Y:S04]  /*5560*/  BSSY B0, `(.L_x_120) ;  /* 0x000002c000007945 */ /* 0x000fe80003800000 */
[----:B------:R-:W-:Y:S05]  /*5570*/  @!P6 BRA `(.L_x_121) ;  /* 0x0000000000a8e947 */ /* 0x000fea0003800000 */
[----:B------:R-:W-:-:S04]  /*5580*/  ULOP3.LUT UR7, UR36, 0x2, URZ, 0xfc, !UPT ;  /* 0x0000000224077892 */ /* 0x000fc8000f8efc3f */
[----:B------:R-:W-:-:S06]  /*5590*/  UISETP.NE.AND UP0, UPT, UR7, 0x3, UPT ;  /* 0x000000030700788c */ /* 0x000fcc000bf05270 */
[----:B------:R-:W-:-:S13]  /*55a0*/  PLOP3.LUT P0, PT, PT, PT, UP0, 0x80, 0x0 ;  /* 0x000000000000781c */ /* 0x000fda0003f0f008 */
[----:B------:R-:W-:Y:S05]  /*55b0*/  @!P0 BRA `(.L_x_122) ;  /* 0x0000000000048947 */ /* 0x000fea0003800000 */
[----:B------:R-:W-:Y:S01]  /*55c0*/  BPT.TRAP 0x1 ;  /* 0x000000040000795c */ /* 0x000fe20000300000 */
.L_x_122:
[----:B------:R-:W0:Y:S01]  /*55d0*/  S2R R3, SR_CgaCtaId ;  /* 0x0000000000037919 */ /* 0x000e220000008800 */
[----:B------:R-:W-:-:S04]  /*55e0*/  MOV R2, 0x400 ;  /* 0x0000040000027802 */ /* 0x000fc80000000f00 */
[----:B0-----:R-:W-:Y:S02]  /*55f0*/  LEA R3, R3, R2, 0x18 ;  /* 0x0000000203037211 */ /* 0x001fe400078ec0ff */
[----:B------:R-:W-:-:S03]  /*5600*/  SHF.L.U32 R2, R0, 0x1f, RZ ;  /* 0x0000001f00027819 */ /* 0x000fc600000006ff */
[----:B------:R-:W-:-:S04]  /*5610*/  VIADD R3, R3, 0x20 ;  /* 0x0000002003037836 */ /* 0x000fc80000000000 */
[C---:B------:R-:W-:Y:S02]  /*5620*/  IMAD R7, R8.reuse, 0x8, R3 ;  /* 0x0000000808077824 */ /* 0x040fe400078e0203 */
[----:B------:R-:W-:Y:S02]  /*5630*/  VIADD R8, R8, 0x1 ;  /* 0x0000000108087836 */ /* 0x000fe40000000000 */
[----:B------:R-:W0:Y:S03]  /*5640*/  SYNCS.PHASECHK.TRANS64.TRYWAIT P0, [R7+URZ], R2 ;  /* 0x00000002070075a7 */ /* 0x000e26000800017f */
[----:B------:R-:W-:-:S04]  /*5650*/  ISETP.NE.AND P1, PT, R8, 0x4, PT ;  /* 0x000000040800780c */ /* 0x000fc80003f25270 */
[----:B------:R-:W-:Y:S02]  /*5660*/  SEL R5, RZ, 0x1, P1 ;  /* 0x00000001ff057807 */ /* 0x000fe40000800000 */
[----:B------:R-:W-:Y:S02]  /*5670*/  SEL R8, R8, RZ, P1 ;  /* 0x000000ff08087207 */ /* 0x000fe40000800000 */
[----:B------:R-:W-:-:S03]  /*5680*/  LOP3.LUT R5, R0, R5, RZ, 0x3c, !PT ;  /* 0x0000000500057212 */ /* 0x000fc600078e3cff */
[----:B------:R-:W-:Y:S01]  /*5690*/  IMAD R9, R8, 0x8, R3 ;  /* 0x0000000808097824 */ /* 0x000fe200078e0203 */
[----:B------:R-:W-:Y:S01]  /*56a0*/  SHF.L.U32 R4, R5, 0x1f, RZ ;  /* 0x0000001f05047819 */ /* 0x000fe200000006ff */
[----:B0-----:R-:W-:Y:S06]  /*56b0*/  @!P0 BRA `(.L_x_123) ;  /* 0x0000000400088947 */ /* 0x001fec0003800000 */
.L_x_136:
[----:B------:R-:W1:Y:S01]  /*56c0*/  SYNCS.PHASECHK.TRANS64.TRYWAIT P0, [R9+URZ], R4 ;  /* 0x00000004090075a7 */ /* 0x000e62000800017f */
[----:B------:R-:W-:-:S05]  /*56d0*/  VIADD R0, R8, 0x1 ;  /* 0x0000000108007836 */ /* 0x000fca0000000000 */
[----:B------:R-:W-:-:S04]  /*56e0*/  ISETP.NE.AND P1, PT, R0, 0x4, PT ;  /* 0x000000040000780c */ /* 0x000fc80003f25270 */
[----:B0-----:R-:W-:Y:S02]  /*56f0*/  SEL R2, RZ, 0x1, P1 ;  /* 0x00000001ff027807 */ /* 0x001fe40000800000 */
[----:B------:R-:W-:Y:S02]  /*5700*/  SEL R0, R0, RZ, P1 ;  /* 0x000000ff00007207 */ /* 0x000fe40000800000 */
[----:B------:R-:W-:-:S03]  /*5710*/  LOP3.LUT R7, R5, R2, RZ, 0x3c, !PT ;  /* 0x0000000205077212 */ /* 0x000fc600078e3cff */
[----:B------:R-:W-:Y:S01]  /*5720*/  IMAD R6, R0, 0x8, R3 ;  /* 0x0000000800067824 */ /* 0x000fe200078e0203 */
[----:B------:R-:W-:Y:S01]  /*5730*/  SHF.L.U32 R5, R7, 0x1f, RZ ;  /* 0x0000001f07057819 */ /* 0x000fe200000006ff */
[----:B-1----:R-:W-:Y:S06]  /*5740*/  @!P0 BRA `(.L_x_124) ;  /* 0x0000000000f88947 */ /* 0x002fec0003800000 */
.L_x_137:
[----:B------:R-:W1:Y:S01]  /*5750*/  SYNCS.PHASECHK.TRANS64.TRYWAIT P0, [R6+URZ], R5 ;  /* 0x00000005060075a7 */ /* 0x000e62000800017f */
[----:B------:R-:W-:-:S05]  /*5760*/  VIADD R0, R0, 0x1 ;  /* 0x0000000100007836 */ /* 0x000fca0000000000 */
[----:B------:R-:W-:-:S04]  /*5770*/  ISETP.NE.AND P1, PT, R0, 0x4, PT ;  /* 0x000000040000780c */ /* 0x000fc80003f25270 */
[----:B------:R-:W-:Y:S02]  /*5780*/  SEL R2, RZ, 0x1, P1 ;  /* 0x00000001ff027807 */ /* 0x000fe40000800000 */
[----:B------:R-:W-:Y:S02]  /*5790*/  SEL R0, R0, RZ, P1 ;  /* 0x000000ff00007207 */ /* 0x000fe40000800000 */
[----:B------:R-:W-:Y:S01]  /*57a0*/  LOP3.LUT R2, R7, R2, RZ, 0x3c, !PT ;  /* 0x0000000207027212 */ /* 0x000fe200078e3cff */
[----:B-1----:R-:W-:Y:S06]  /*57b0*/  @!P0 BRA `(.L_x_125) ;  /* 0x0000000000f08947 */ /* 0x002fec0003800000 */
.L_x_138:
[----:B------:R-:W-:Y:S01]  /*57c0*/  IMAD R3, R0, 0x8, R3 ;  /* 0x0000000800037824 */ /* 0x000fe200078e0203 */
[----:B------:R-:W-:-:S07]  /*57d0*/  SHF.L.U32 R0, R2, 0x1f, RZ ;  /* 0x0000001f02007819 */ /* 0x000fce00000006ff */
.L_x_126:
[----:B--2---:R2:W3:Y:S02]  /*57e0*/  SYNCS.PHASECHK.TRANS64.TRYWAIT P0, [R3+URZ], R0 ;  /* 0x00000000030075a7 */ /* 0x0044e4000800017f */
[----:B---3--:R-:W-:Y:S05]  /*57f0*/  @!P0 NANOSLEEP.SYNCS 0x989680 ;  /* 0x009896800000895d */ /* 0x008fea0003900000 */
[----:B------:R-:W3:Y:S02]  /*5800*/  @!P0 SYNCS.PHASECHK.TRANS64 P0, [R3+URZ], R0 ;  /* 0x00000000030085a7 */ /* 0x000ee4000800007f */
[----:B---3--:R-:W-:Y:S05]  /*5810*/  @!P0 BRA `(.L_x_126) ;  /* 0xfffffffc00f08947 */ /* 0x008fea000383ffff */
.L_x_121:
[----:B------:R-:W-:Y:S05]  /*5820*/  BSYNC B0 ;  /* 0x0000000000007941 */ /* 0x000fea0003800000 */
.L_x_120:
[----:B------:R-:W-:Y:S05]  /*5830*/  EXIT ;  /* 0x000000000000794d */ /* 0x000fea0003800000 */
.L_x_18:
[----:B0-----:R0:W1:Y:S02]  /*5840*/  SYNCS.PHASECHK.TRANS64.TRYWAIT P0, [R61+URZ], R0 ;  /* 0x000000003d0075a7 */ /* 0x001064000800017f */
[----:B-1----:R-:W-:Y:S05]  /*5850*/  @!P0 NANOSLEEP.SYNCS 0x989680 ;  /* 0x009896800000895d */ /* 0x002fea0003900000 */
[----:B------:R-:W1:Y:S02]  /*5860*/  @!P0 SYNCS.PHASECHK.TRANS64 P0, [R61+URZ], R0 ;  /* 0x000000003d0085a7 */ /* 0x000e64000800007f */
[----:B-1----:R-:W-:Y:S05]  /*5870*/  @!P0 BRA `(.L_x_18) ;  /* 0xfffffffc00f08947 */ /* 0x002fea000383ffff */
[----:B------:R-:W-:Y:S05]  /*5880*/  BRA `(.L_x_127) ;  /* 0xffffffbc00f07947 */ /* 0x000fea000383ffff */
.L_x_23:
[----:B-1----:R1:W2:Y:S02]  /*5890*/  SYNCS.PHASECHK.TRANS64.TRYWAIT P1, [R3+URZ], R0 ;  /* 0x00000000030075a7 */ /* 0x0022a4000802017f */
[----:B--2---:R-:W-:Y:S05]  /*58a0*/  @!P1 NANOSLEEP.SYNCS 0x989680 ;  /* 0x009896800000995d */ /* 0x004fea0003900000 */
[----:B------:R-:W2:Y:S02]  /*58b0*/  @!P1 SYNCS.PHASECHK.TRANS64 P1, [R3+URZ], R0 ;  /* 0x00000000030095a7 */ /* 0x000ea4000802007f */
[----:B--2---:R-:W-:Y:S05]  /*58c0*/  @!P1 BRA `(.L_x_23) ;  /* 0xfffffffc00f09947 */ /* 0x004fea000383ffff */
[----:B------:R-:W-:Y:S05]  /*58d0*/  BRA `(.L_x_22) ;  /* 0xffffffc0005c7947 */ /* 0x000fea000383ffff */
.L_x_28:
[----:B-1----:R-:W-:-:S04]  /*58e0*/  IMAD.U32 R5, RZ, RZ, UR4 ;  /* 0x00000004ff057e24 */ /* 0x002fc8000f8e00ff */
[----:B------:R1:W2:Y:S03]  /*58f0*/  SYNCS.PHASECHK.TRANS64.TRYWAIT P1, [R5+URZ], R4 ;  /* 0x00000004050075a7 */ /* 0x0002a6000802017f */
[----:B--2---:R-:W-:Y:S05]  /*5900*/  @!P1 NANOSLEEP.SYNCS 0x989680 ;  /* 0x009896800000995d */ /* 0x004fea0003900000 */
[----:B------:R-:W2:Y:S02]  /*5910*/  @!P1 SYNCS.PHASECHK.TRANS64 P1, [R5+URZ], R4 ;  /* 0x00000004050095a7 */ /* 0x000ea4000802007f */
[----:B--2---:R-:W-:Y:S05]  /*5920*/  @!P1 BRA `(.L_x_28) ;  /* 0xfffffffc00ec9947 */ /* 0x004fea000383ffff */
[----:B------:R-:W-:Y:S05]  /*5930*/  BRA `(.L_x_27) ;  /* 0xffffffc400147947 */ /* 0x000fea000383ffff */
.L_x_34:
[----:B0-----:R0:W1:Y:S02]  /*5940*/  SYNCS.PHASECHK.TRANS64.TRYWAIT P0, [R61+URZ+0x10], R0 ;  /* 0x000010003d0075a7 */ /* 0x001064000800017f */
[----:B-1----:R-:W-:Y:S05]  /*5950*/  @!P0 NANOSLEEP.SYNCS 0x989680 ;  /* 0x009896800000895d */ /* 0x002fea0003900000 */
[----:B------:R-:W1:Y:S02]  /*5960*/  @!P0 SYNCS.PHASECHK.TRANS64 P0, [R61+URZ+0x10], R0 ;  /* 0x000010003d0085a7 */ /* 0x000e64000800007f */
[----:B-1----:R-:W-:Y:S05]  /*5970*/  @!P0 BRA `(.L_x_34) ;  /* 0xfffffffc00f08947 */ /* 0x002fea000383ffff */
[----:B------:R-:W-:Y:S05]  /*5980*/  BRA `(.L_x_128) ;  /* 0xffffffc800647947 */ /* 0x000fea000383ffff */
.L_x_107:
[----:B------:R-:W-:Y:S01]  /*5990*/  BSSY B1, `(.L_x_129) ;  /* 0x0000006000017945 */ /* 0x000fe20003800000 */
[----:B------:R-:W-:-:S07]  /*59a0*/  IMAD.MOV.U32 R15, RZ, RZ, -0x1 ;  /* 0xffffffffff0f7424 */ /* 0x000fce00078e00ff */
[----:B-----5:R-:W-:Y:S05]  /*59b0*/  WARPSYNC.COLLECTIVE R15, `(.L_x_130) ;  /* 0x000000000f0c7348 */ /* 0x020fea0003c00000 */
[----:B------:R-:W-:Y:S02]  /*59c0*/  ELECT P6, UR62, PT ;  /* 0x00000000003e782f */ /* 0x000fe400038c0000 */
[----:B------:R-:W-:Y:S01]  /*59d0*/  MOV R14, UR62 ;  /* 0x0000003e000e7c02 */ /* 0x000fe20008000f00 */
[----:B-----5:R-:W-:Y:S10]  /*59e0*/  ENDCOLLECTIVE ;  /* 0x000000000000791b */ /* 0x020ff40003800000 */
.L_x_130:
[----:B------:R-:W-:Y:S05]  /*59f0*/  BSYNC B1 ;  /* 0x0000000000017941 */ /* 0x000fea0003800000 */
.L_x_129:
[----:B------:R-:W-:Y:S05]  /*5a00*/  BRA `(.L_x_131) ;  /* 0xffffffec00f87947 */ /* 0x000fea000383ffff */
.L_x_110:
[----:B-1----:R1:W2:Y:S02]  /*5a10*/  SYNCS.PHASECHK.TRANS64.TRYWAIT P1, [R12+URZ+0x20], R5 ;  /* 0x000020050c0075a7 */ /* 0x0022a4000802017f */
[----:B--2---:R-:W-:Y:S05]  /*5a20*/  @!P1 NANOSLEEP.SYNCS 0x989680 ;  /* 0x009896800000995d */ /* 0x004fea0003900000 */
[----:B------:R-:W2:Y:S02]  /*5a30*/  @!P1 SYNCS.PHASECHK.TRANS64 P1, [R12+URZ+0x20], R5 ;  /* 0x000020050c0095a7 */ /* 0x000ea4000802007f */
[----:B--2---:R-:W-:Y:S05]  /*5a40*/  @!P1 BRA `(.L_x_110) ;  /* 0xfffffffc00f09947 */ /* 0x004fea000383ffff */
[----:B------:R-:W-:Y:S05]  /*5a50*/  BRA `(.L_x_132) ;  /* 0xfffffff0002c7947 */ /* 0x000fea000383ffff */
.L_x_119:
[----:B------:R-:W-:Y:S01]  /*5a60*/  BSSY B0, `(.L_x_133) ;  /* 0x0000006000007945 */ /* 0x000fe20003800000 */
[----:B------:R-:W-:-:S07]  /*5a70*/  IMAD.MOV.U32 R15, RZ, RZ, -0x1 ;  /* 0xffffffffff0f7424 */ /* 0x000fce00078e00ff */
[----:B-----5:R-:W-:Y:S05]  /*5a80*/  WARPSYNC.COLLECTIVE R15, `(.L_x_134) ;  /* 0x000000000f0c7348 */ /* 0x020fea0003c00000 */
[----:B------:R-:W-:Y:S02]  /*5a90*/  ELECT P6, UR62, PT ;  /* 0x00000000003e782f */ /* 0x000fe400038c0000 */
[----:B------:R-:W-:Y:S01]  /*5aa0*/  MOV R14, UR62 ;  /* 0x0000003e000e7c02 */ /* 0x000fe20008000f00 */
[----:B-----5:R-:W-:Y:S10]  /*5ab0*/  ENDCOLLECTIVE ;  /* 0x000000000000791b */ /* 0x020ff40003800000 */
.L_x_134:
[----:B------:R-:W-:Y:S05]  /*5ac0*/  BSYNC B0 ;  /* 0x0000000000007941 */ /* 0x000fea0003800000 */
.L_x_133:
[----:B------:R-:W-:Y:S05]  /*5ad0*/  BRA `(.L_x_135) ;  /* 0xfffffff800a07947 */ /* 0x000fea000383ffff */
.L_x_123:
[----:B0-----:R0:W1:Y:S02]  /*5ae0*/  SYNCS.PHASECHK.TRANS64.TRYWAIT P0, [R7+URZ], R2 ;  /* 0x00000002070075a7 */ /* 0x001064000800017f */
[----:B-1----:R-:W-:Y:S05]  /*5af0*/  @!P0 NANOSLEEP.SYNCS 0x989680 ;  /* 0x009896800000895d */ /* 0x002fea0003900000 */
[----:B------:R-:W1:Y:S02]  /*5b00*/  @!P0 SYNCS.PHASECHK.TRANS64 P0, [R7+URZ], R2 ;  /* 0x00000002070085a7 */ /* 0x000e64000800007f */
[----:B-1----:R-:W-:Y:S05]  /*5b10*/  @!P0 BRA `(.L_x_123) ;  /* 0xfffffffc00f08947 */ /* 0x002fea000383ffff */
[----:B------:R-:W-:Y:S05]  /*5b20*/  BRA `(.L_x_136) ;  /* 0xfffffff800e47947 */ /* 0x000fea000383ffff */
.L_x_124:
[----:B0-----:R0:W1:Y:S02]  /*5b30*/  SYNCS.PHASECHK.TRANS64.TRYWAIT P0, [R9+URZ], R4 ;  /* 0x00000004090075a7 */ /* 0x001064000800017f */
[----:B-1----:R-:W-:Y:S05]  /*5b40*/  @!P0 NANOSLEEP.SYNCS 0x989680 ;  /* 0x009896800000895d */ /* 0x002fea0003900000 */
[----:B------:R-:W1:Y:S02]  /*5b50*/  @!P0 SYNCS.PHASECHK.TRANS64 P0, [R9+URZ], R4 ;  /* 0x00000004090085a7 */ /* 0x000e64000800007f */
[----:B-1----:R-:W-:Y:S05]  /*5b60*/  @!P0 BRA `(.L_x_124) ;  /* 0xfffffffc00f08947 */ /* 0x002fea000383ffff */
[----:B------:R-:W-:Y:S05]  /*5b70*/  BRA `(.L_x_137) ;  /* 0xfffffff800f47947 */ /* 0x000fea000383ffff */
.L_x_125:
[----:B-1----:R1:W2:Y:S02]  /*5b80*/  SYNCS.PHASECHK.TRANS64.TRYWAIT P0, [R6+URZ], R5 ;  /* 0x00000005060075a7 */ /* 0x0022a4000800017f */
[----:B--2---:R-:W-:Y:S05]  /*5b90*/  @!P0 NANOSLEEP.SYNCS 0x989680 ;  /* 0x009896800000895d */ /* 0x004fea0003900000 */
[----:B------:R-:W2:Y:S02]  /*5ba0*/  @!P0 SYNCS.PHASECHK.TRANS64 P0, [R6+URZ], R5 ;  /* 0x00000005060085a7 */ /* 0x000ea4000800007f */
[----:B--2---:R-:W-:Y:S05]  /*5bb0*/  @!P0 BRA `(.L_x_125) ;  /* 0xfffffffc00f08947 */ /* 0x004fea000383ffff */
[----:B------:R-:W-:Y:S05]  /*5bc0*/  BRA `(.L_x_138) ;  /* 0xfffffff800fc7947 */ /* 0x000fea000383ffff */
.L_x_139:
[----:B------:R-:W-:-:S00]  /*5bd0*/  BRA `(.L_x_139) ;  /* 0xfffffffc00fc7947 */ /* 0x000fc0000383ffff */
[----:B------:R-:W-:-:S00]  /*5be0*/  NOP ;  /* 0x0000000000007918 */ /* 0x000fc00000000000 */
        /* <DEDUP_REMOVED lines=9> */
.L_x_140:


//--------------------- .nv.global.init           --------------------------
	.section	.nv.global.init,"aw",@progbits
.nv.global.init:
	.type		$str$22,@object
	.size		$str$22,($str$23 - $str$22)
$str$22:
        /*0000*/ 	.byte	0x6b, 0x5f, 0x74, 0x69, 0x6c, 0x65, 0x5f, 0x63, 0x6f, 0x75, 0x6e, 0x74, 0x20, 0x3e, 0x3d, 0x20
        /*0010*/ 	.byte	0x31, 0x00
	.type		$str$23,@object
	.size		$str$23,(__unnamed_1 - $str$23)
$str$23:
        /*0012*/ 	.byte	0x2f, 0x74, 0x6d, 0x70, 0x2f, 0x63, 0x75, 0x74, 0x6c, 0x61, 0x73, 0x73, 0x5f, 0x73, 0x77, 0x65
        /*0022*/ 	.byte	0x65, 0x70, 0x5f, 0x73, 0x72, 0x63, 0x2f, 0x69, 0x6e, 0x63, 0x6c, 0x75, 0x64, 0x65, 0x2f, 0x63
        /*0032*/ 	.byte	0x75, 0x74, 0x6c, 0x61, 0x73, 0x73, 0x2f, 0x67, 0x65, 0x6d, 0x6d, 0x2f, 0x63, 0x6f, 0x6c, 0x6c
        /*0042*/ 	.byte	0x65, 0x63, 0x74, 0x69, 0x76, 0x65, 0x2f, 0x73, 0x6d, 0x39, 0x30, 0x5f, 0x6d, 0x6d, 0x61, 0x5f
        /*0052*/ 	.byte	0x74, 0x6d, 0x61, 0x5f, 0x67, 0x6d, 0x6d, 0x61, 0x5f, 0x73, 0x73, 0x5f, 0x77, 0x61, 0x72, 0x70
        /*0062*/ 	.byte	0x73, 0x70, 0x65, 0x63, 0x69, 0x61, 0x6c, 0x69, 0x7a, 0x65, 0x64, 0x2e, 0x68, 0x70, 0x70, 0x00
	.type		__unnamed_1,@object
	.size		__unnamed_1,(.L_0 - __unnamed_1)
__unnamed_1:
        /*0072*/ 	.byte	0x76, 0x6f, 0x69, 0x64, 0x20, 0x63, 0x75, 0x74, 0x6c, 0x61, 0x73, 0x73, 0x3a, 0x3a, 0x67, 0x65
        /* <DEDUP_REMOVED lines=172> */
        /*0b42*/ 	.byte	0x6e, 0x74, 0x69, 0x74, 0x79, 0x5d, 0x00
.L_0:


//--------------------- .nv.shared._ZN7cutlass13device_kernelINS_4gemm6kernel13GemmUniversalIN4cute5tupleIJiiiiEEENS1_10collective13CollectiveMmaINS1_34MainloopSm90TmaGmmaWarpSpecializedILi4ENS5_IJNS4_1CILi2EEENSA_ILi1EEESC_EEENS1_32KernelTmaWarpSpecializedPingpongEEENS5_IJNSA_ILi64EEESG_NSA_ILi128EEEEEEaNS5_IJlSC_lEEEaSJ_NS4_8TiledMMAINS4_8MMA_AtomIJNS4_4SM904GMMA26MMA_64x64x32_S32S8S8_SS_TNEEEENS4_6LayoutINS5_IJSC_SC_SC_EEENS5_IJNSA_ILi0EEESS_SS_EEEEENS5_IJNS4_10UnderscoreESV_SV_EEEEENS4_13SM90_TMA_LOADENS4_14ComposedLayoutINS4_7SwizzleILi3ELi4ELi3EEENS4_18smem_ptr_flag_bitsILi8EEENSQ_INS5_IJNSA_ILi8EEESH_EEENS5_IJSH_SC_EEEEEEEvNS4_8identityENS4_23SM90_TMA_LOAD_MULTICASTES18_vS19_EENS_8epilogue10collective6detail29Sm90TmaWarpSpecializedAdapterINS1D_15DefaultEpilogueIaSJ_SJ_NS1C_6thread17LinearCombinationIaLi1EiiLNS1H_9ScaleType4KindE0ELNS_15FloatRoundStyleE2EaEENS1_15EpilogueDefaultEEEEEvvEEEEvNT_6ParamsE --------------------------
	.section	.nv.shared._ZN7cutlass13device_kernelINS_4gemm6kernel13GemmUniversalIN4cute5tupleIJiiiiEEENS1_10collective13CollectiveMmaINS1_34MainloopSm90TmaGmmaWarpSpecializedILi4ENS5_IJNS4_1CILi2EEENSA_ILi1EEESC_EEENS1_32KernelTmaWarpSpecializedPingpongEEENS5_IJNSA_ILi64EEESG_NSA_ILi128EEEEEEaNS5_IJlSC_lEEEaSJ_NS4_8TiledMMAINS4_8MMA_AtomIJNS4_4SM904GMMA26MMA_64x64x32_S32S8S8_SS_TNEEEENS4_6LayoutINS5_IJSC_SC_SC_EEENS5_IJNSA_ILi0EEESS_SS_EEEEENS5_IJNS4_10UnderscoreESV_SV_EEEEENS4_13SM90_TMA_LOADENS4_14ComposedLayoutINS4_7SwizzleILi3ELi4ELi3EEENS4_18smem_ptr_flag_bitsILi8EEENSQ_INS5_IJNSA_ILi8EEESH_EEENS5_IJSH_SC_EEEEEEEvNS4_8identityENS4_23SM90_TMA_LOAD_MULTICASTES18_vS19_EENS_8epilogue10collective6detail29Sm90TmaWarpSpecializedAdapterINS1D_15DefaultEpilogueIaSJ_SJ_NS1C_6thread17LinearCombinationIaLi1EiiLNS1H_9ScaleType4KindE0ELNS_15FloatRoundStyleE2EaEENS1_15EpilogueDefaultEEEEEvvEEEEvNT_6ParamsE,"aw",@nobits
	.sectionflags	@""
	.align	16
	.zero		1024


//--------------------- .nv.shared.reserved.0     --------------------------
	.section	.nv.shared.reserved.0,"aw",@nobits
	.weak		__nv_reservedSMEM_offset_0_alias
	.size		__nv_reservedSMEM_offset_0_alias, 0, 0
	.other		__nv_reservedSMEM_offset_0_alias,@"STO_CUDA_RESERVED_SHARED STV_DEFAULT"
__nv_reservedSMEM_offset_0_alias:
	.zero		0


//--------------------- .nv.global                --------------------------
	.section	.nv.global,"aw",@nobits
.nv.global:
	.type		_ZN39_INTERNAL_c797aece_4_k_cu_80fc1da3_54374cute1_E,@object
	.size		_ZN39_INTERNAL_c797aece_4_k_cu_80fc1da3_54374cute1_E,(_ZN39_INTERNAL_c797aece_4_k_cu_80fc1da3_54374cuda3std3__45__cpo6cbeginE - _ZN39_INTERNAL_c797aece_4_k_cu_80fc1da3_54374cute1_E)
_ZN39_INTERNAL_c797aece_4_k_cu_80fc1da3_54374cute1_E:
	.zero		1
	.type		_ZN39_INTERNAL_c797aece_4_k_cu_80fc1da3_54374cuda3std3__45__cpo6cbeginE,@object
	.size		_ZN39_INTERNAL_c797aece_4_k_cu_80fc1da3_54374cuda3std3__45__cpo6cbeginE,(_ZN39_INTERNAL_c797aece_4_k_cu_80fc1da3_54374cuda3std3__48in_placeE - _ZN39_INTERNAL_c797aece_4_k_cu_80fc1da3_54374cuda3std3__45__cpo6cbeginE)
_ZN39_INTERNAL_c797aece_4_k_cu_80fc1da3_54374cuda3std3__45__cpo6cbeginE:
	.zero		1
	.type		_ZN39_INTERNAL_c797aece_4_k_cu_80fc1da3_54374cuda3std3__48in_placeE,@object
	.size		_ZN39_INTERNAL_c797aece_4_k_cu_80fc1da3_54374cuda3std3__48in_placeE,(_ZN39_INTERNAL_c797aece_4_k_cu_80fc1da3_54374cuda3std6ranges3__45__cpo9iter_moveE - _ZN39_INTERNAL_c797aece_4_k_cu_80fc1da3_54374cuda3std3__48in_placeE)
_ZN39_INTERNAL_c797aece_4_k_cu_80fc1da3_54374cuda3std3__48in_placeE:
	.zero		1
	.type		_ZN39_INTERNAL_c797aece_4_k_cu_80fc1da3_54374cuda3std6ranges3__45__cpo9iter_moveE,@object
	.size		_ZN39_INTERNAL_c797aece_4_k_cu_80fc1da3_54374cuda3std6ranges3__45__cpo9iter_moveE,(_ZN39_INTERNAL_c797aece_4_k_cu_80fc1da3_54374cuda3std3__45__cpo5beginE - _ZN39_INTERNAL_c797aece_4_k_cu_80fc1da3_54374cuda3std6ranges3__45__cpo9iter_moveE)
_ZN39_INTERNAL_c797aece_4_k_cu_80fc1da3_54374cuda3std6ranges3__45__cpo9iter_moveE:
	.zero		1
	.type		_ZN39_INTERNAL_c797aece_4_k_cu_80fc1da3_54374cuda3std3__45__cpo5beginE,@object
	.size		_ZN39_INTERNAL_c797aece_4_k_cu_80fc1da3_54374cuda3std3__45__cpo5beginE,(_ZN39_INTERNAL_c797aece_4_k_cu_80fc1da3_54374cuda3std3__441_GLOBAL__N__c797aece_4_k_cu_80fc1da3_54376ignoreE - _ZN39_INTERNAL_c797aece_4_k_cu_80fc1da3_54374cuda3std3__45__cpo5beginE)
_ZN39_INTERNAL_c797aece_4_k_cu_80fc1da3_54374cuda3std3__45__cpo5beginE:
	.zero		1
	.type		_ZN39_INTERNAL_c797aece_4_k_cu_80fc1da3_54374cuda3std3__441_GLOBAL__N__c797aece_4_k_cu_80fc1da3_54376ignoreE,@object
	.size		_ZN39_INTERNAL_c797aece_4_k_cu_80fc1da3_54374cuda3std3__441_GLOBAL__N__c797aece_4_k_cu_80fc1da3_54376ignoreE,(_ZN39_INTERNAL_c797aece_4_k_cu_80fc1da3_54374cute7productE - _ZN39_INTERNAL_c797aece_4_k_cu_80fc1da3_54374cuda3std3__441_GLOBAL__N__c797aece_4_k_cu_80fc1da3_54376ignoreE)
_ZN39_INTERNAL_c797aece_4_k_cu_80fc1da3_54374cuda3std3__441_GLOBAL__N__c797aece_4_k_cu_80fc1da3_54376ignoreE:
	.zero		1
	.type		_ZN39_INTERNAL_c797aece_4_k_cu_80fc1da3_54374cute7productE,@object
	.size		_ZN39_INTERNAL_c797aece_4_k_cu_80fc1da3_54374cute7productE,(_ZN39_INTERNAL_c797aece_4_k_cu_80fc1da3_54374cuda3std3__45__cpo3endE - _ZN39_INTERNAL_c797aece_4_k_cu_80fc1da3_54374cute7productE)
_ZN39_INTERNAL_c797aece_4_k_cu_80fc1da3_54374cute7productE:
	.zero		1
	.type		_ZN39_INTERNAL_c797aece_4_k_cu_80fc1da3_54374cuda3std3__45__cpo3endE,@object
	.size		_ZN39_INTERNAL_c797aece_4_k_cu_80fc1da3_54374cuda3std3__45__cpo3endE,(_ZN39_INTERNAL_c797aece_4_k_cu_80fc1da3_54374cuda3std3__419piecewise_constructE - _ZN39_INTERNAL_c797aece_4_k_cu_80fc1da3_54374cuda3std3__45__cpo3endE)
_ZN39_INTERNAL_c797aece_4_k_cu_80fc1da3_54374cuda3std3__45__cpo3endE:
	.zero		1
	.type		_ZN39_INTERNAL_c797aece_4_k_cu_80fc1da3_54374cuda3std3__419piecewise_constructE,@object
	.size		_ZN39_INTERNAL_c797aece_4_k_cu_80fc1da3_54374cuda3std3__419piecewise_constructE,(_ZN39_INTERNAL_c797aece_4_k_cu_80fc1da3_54374cuda3std3__45__cpo4cendE - _ZN39_INTERNAL_c797aece_4_k_cu_80fc1da3_54374cuda3std3__419piecewise_constructE)
_ZN39_INTERNAL_c797aece_4_k_cu_80fc1da3_54374cuda3std3__419piecewise_constructE:
	.zero		1
	.type		_ZN39_INTERNAL_c797aece_4_k_cu_80fc1da3_54374cuda3std3__45__cpo4cendE,@object
	.size		_ZN39_INTERNAL_c797aece_4_k_cu_80fc1da3_54374cuda3std3__45__cpo4cendE,(_ZN39_INTERNAL_c797aece_4_k_cu_80fc1da3_54374cuda3std6ranges3__45__cpo4swapE - _ZN39_INTERNAL_c797aece_4_k_cu_80fc1da3_54374cuda3std3__45__cpo4cendE)
_ZN39_INTERNAL_c797aece_4_k_cu_80fc1da3_54374cuda3std3__45__cpo4cendE:
	.zero		1
	.type		_ZN39_INTERNAL_c797aece_4_k_cu_80fc1da3_54374cuda3std6ranges3__45__cpo4swapE,@object
	.size		_ZN39_INTERNAL_c797aece_4_k_cu_80fc1da3_54374cuda3std6ranges3__45__cpo4swapE,(.L_8 - _ZN39_INTERNAL_c797aece_4_k_cu_80fc1da3_54374cuda3std6ranges3__45__cpo4swapE)
_ZN39_INTERNAL_c797aece_4_k_cu_80fc1da3_54374cuda3std6ranges3__45__cpo4swapE:
	.zero		1
.L_8:


//--------------------- .nv.constant0._ZN7cutlass13device_kernelINS_4gemm6kernel13GemmUniversalIN4cute5tupleIJiiiiEEENS1_10collective13CollectiveMmaINS1_34MainloopSm90TmaGmmaWarpSpecializedILi4ENS5_IJNS4_1CILi2EEENSA_ILi1EEESC_EEENS1_32KernelTmaWarpSpecializedPingpongEEENS5_IJNSA_ILi64EEESG_NSA_ILi128EEEEEEaNS5_IJlSC_lEEEaSJ_NS4_8TiledMMAINS4_8MMA_AtomIJNS4_4SM904GMMA26MMA_64x64x32_S32S8S8_SS_TNEEEENS4_6LayoutINS5_IJSC_SC_SC_EEENS5_IJNSA_ILi0EEESS_SS_EEEEENS5_IJNS4_10UnderscoreESV_SV_EEEEENS4_13SM90_TMA_LOADENS4_14ComposedLayoutINS4_7SwizzleILi3ELi4ELi3EEENS4_18smem_ptr_flag_bitsILi8EEENSQ_INS5_IJNSA_ILi8EEESH_EEENS5_IJSH_SC_EEEEEEEvNS4_8identityENS4_23SM90_TMA_LOAD_MULTICASTES18_vS19_EENS_8epilogue10collective6detail29Sm90TmaWarpSpecializedAdapterINS1D_15DefaultEpilogueIaSJ_SJ_NS1C_6thread17LinearCombinationIaLi1EiiLNS1H_9ScaleType4KindE0ELNS_15FloatRoundStyleE2EaEENS1_15EpilogueDefaultEEEEEvvEEEEvNT_6ParamsE --------------------------
	.section	.nv.constant0._ZN7cutlass13device_kernelINS_4gemm6kernel13GemmUniversalIN4cute5tupleIJiiiiEEENS1_10collective13CollectiveMmaINS1_34MainloopSm90TmaGmmaWarpSpecializedILi4ENS5_IJNS4_1CILi2EEENSA_ILi1EEESC_EEENS1_32KernelTmaWarpSpecializedPingpongEEENS5_IJNSA_ILi64EEESG_NSA_ILi128EEEEEEaNS5_IJlSC_lEEEaSJ_NS4_8TiledMMAINS4_8MMA_AtomIJNS4_4SM904GMMA26MMA_64x64x32_S32S8S8_SS_TNEEEENS4_6LayoutINS5_IJSC_SC_SC_EEENS5_IJNSA_ILi0EEESS_SS_EEEEENS5_IJNS4_10UnderscoreESV_SV_EEEEENS4_13SM90_TMA_LOADENS4_14ComposedLayoutINS4_7SwizzleILi3ELi4ELi3EEENS4_18smem_ptr_flag_bitsILi8EEENSQ_INS5_IJNSA_ILi8EEESH_EEENS5_IJSH_SC_EEEEEEEvNS4_8identityENS4_23SM90_TMA_LOAD_MULTICASTES18_vS19_EENS_8epilogue10collective6detail29Sm90TmaWarpSpecializedAdapterINS1D_15DefaultEpilogueIaSJ_SJ_NS1C_6thread17LinearCombinationIaLi1EiiLNS1H_9ScaleType4KindE0ELNS_15FloatRoundStyleE2EaEENS1_15EpilogueDefaultEEEEEvvEEEEvNT_6ParamsE,"a",@progbits
	.sectionflags	@""
	.align	4
.nv.constant0._ZN7cutlass13device_kernelINS_4gemm6kernel13GemmUniversalIN4cute5tupleIJiiiiEEENS1_10collective13CollectiveMmaINS1_34MainloopSm90TmaGmmaWarpSpecializedILi4ENS5_IJNS4_1CILi2EEENSA_ILi1EEESC_EEENS1_32KernelTmaWarpSpecializedPingpongEEENS5_IJNSA_ILi64EEESG_NSA_ILi128EEEEEEaNS5_IJlSC_lEEEaSJ_NS4_8TiledMMAINS4_8MMA_AtomIJNS4_4SM904GMMA26MMA_64x64x32_S32S8S8_SS_TNEEEENS4_6LayoutINS5_IJSC_SC_SC_EEENS5_IJNSA_ILi0EEESS_SS_EEEEENS5_IJNS4_10UnderscoreESV_SV_EEEEENS4_13SM90_TMA_LOADENS4_14ComposedLayoutINS4_7SwizzleILi3ELi4ELi3EEENS4_18smem_ptr_flag_bitsILi8EEENSQ_INS5_IJNSA_ILi8EEESH_EEENS5_IJSH_SC_EEEEEEEvNS4_8identityENS4_23SM90_TMA_LOAD_MULTICASTES18_vS19_EENS_8epilogue10collective6detail29Sm90TmaWarpSpecializedAdapterINS1D_15DefaultEpilogueIaSJ_SJ_NS1C_6thread17LinearCombinationIaLi1EiiLNS1H_9ScaleType4KindE0ELNS_15FloatRoundStyleE2EaEENS1_15EpilogueDefaultEEEEEvvEEEEvNT_6ParamsE:
	.zero		1664


//--------------------- SYMBOLS --------------------------

	.type		.nv.reservedSmem.offset0,@object
	.size		.nv.reservedSmem.offset0,0x4
	.type		__assertfail,@function
